	.target	sm_90a

	.elftype	@"ET_EXEC"


//--------------------- .note.nv.tkinfo           --------------------------
	.section	.note.nv.tkinfo,"",@"SHT_NOTE"
	.sectionflags	@"SHF_NOTE_NV_TKINFO"
	.tkinfo
        /*0018*/ 	.word	0x00000002
        /*0030*/ 	.string	""
        /*0030*/ 	.string	"ptxas"
        /*0030*/ 	.string	"Cuda compilation tools, release 13.0, V13.0.88"
        /*0030*/ 	.string	"Build cuda_13.0.r13.0/compiler.36424714_0"
        /*0030*/ 	.string	"-arch sm_90a -m 64 "



//--------------------- .note.nv.cuinfo           --------------------------
	.section	.note.nv.cuinfo,"",@"SHT_NOTE"
	.sectionflags	@"SHF_NOTE_NV_CUINFO"
        /*0018*/ 	.short	0x0002
        /*001a*/ 	.short	0x005a
        /*001c*/ 	.short	0x0082
	.zero		2


//--------------------- .nv.info                  --------------------------
	.section	.nv.info,"",@"SHT_CUDA_INFO"
	.align	4


	//----- nvinfo : EIATTR_REGCOUNT
	.align		4
        /*0000*/ 	.byte	0x04, 0x2f
        /*0002*/ 	.short	(.L_15 - .L_14)
	.align		4
.L_14:
        /*0004*/ 	.word	index@(_ZN7cutlass13device_kernelINS_4gemm6kernel13GemmUniversalIN4cute5tupleIJiiiiEEENS1_10collective13CollectiveMmaINS1_34MainloopSm90TmaGmmaWarpSpecializedILi3ENS5_IJNS4_1CILi2EEENSA_ILi1EEESC_EEENS1_32KernelTmaWarpSpecializedPingpongEEENS5_IJNSA_ILi64EEENSA_ILi128EEESH_EEENS_10bfloat16_tENS5_IJlSC_lEEESJ_SK_NS4_8TiledMMAINS4_8MMA_AtomIJNS4_4SM904GMMA28MMA_64x128x16_F32BF16BF16_SSILNSO_5MajorE0ELSQ_0ELNSO_7ScaleInE1ELSR_1EEEEEENS4_6LayoutINS5_IJSC_SC_SC_EEENS5_IJNSA_ILi0EEESW_SW_EEEEENS5_IJNS4_10UnderscoreESZ_SZ_EEEEENS4_13SM90_TMA_LOADENS4_14ComposedLayoutINS4_7SwizzleILi3ELi4ELi3EEENS4_18smem_ptr_flag_bitsILi16EEENSU_INS5_IJNSA_ILi8EEESG_EEENS5_IJSG_SC_EEEEEEEvNS4_8identityENS4_23SM90_TMA_LOAD_MULTICASTES1C_vS1D_EENS_8epilogue10collective6detail29Sm90TmaWarpSpecializedAdapterINS1H_15DefaultEpilogueISJ_SK_SK_NS1G_6thread17LinearCombinationISJ_Li1EffLNS1L_9ScaleType4KindE0ELNS_15FloatRoundStyleE2ESJ_EENS1_15EpilogueDefaultEEEEEvvEEEEvNT_6ParamsE)
        /*0008*/ 	.word	0x000000a8


	//----- nvinfo : EIATTR_FRAME_SIZE
	.align		4
.L_15:
        /*000c*/ 	.byte	0x04, 0x11
        /*000e*/ 	.short	(.L_17 - .L_16)
	.align		4
.L_16:
        /*0010*/ 	.word	index@(_ZN7cutlass13device_kernelINS_4gemm6kernel13GemmUniversalIN4cute5tupleIJiiiiEEENS1_10collective13CollectiveMmaINS1_34MainloopSm90TmaGmmaWarpSpecializedILi3ENS5_IJNS4_1CILi2EEENSA_ILi1EEESC_EEENS1_32KernelTmaWarpSpecializedPingpongEEENS5_IJNSA_ILi64EEENSA_ILi128EEESH_EEENS_10bfloat16_tENS5_IJlSC_lEEESJ_SK_NS4_8TiledMMAINS4_8MMA_AtomIJNS4_4SM904GMMA28MMA_64x128x16_F32BF16BF16_SSILNSO_5MajorE0ELSQ_0ELNSO_7ScaleInE1ELSR_1EEEEEENS4_6LayoutINS5_IJSC_SC_SC_EEENS5_IJNSA_ILi0EEESW_SW_EEEEENS5_IJNS4_10UnderscoreESZ_SZ_EEEEENS4_13SM90_TMA_LOADENS4_14ComposedLayoutINS4_7SwizzleILi3ELi4ELi3EEENS4_18smem_ptr_flag_bitsILi16EEENSU_INS5_IJNSA_ILi8EEESG_EEENS5_IJSG_SC_EEEEEEEvNS4_8identityENS4_23SM90_TMA_LOAD_MULTICASTES1C_vS1D_EENS_8epilogue10collective6detail29Sm90TmaWarpSpecializedAdapterINS1H_15DefaultEpilogueISJ_SK_SK_NS1G_6thread17LinearCombinationISJ_Li1EffLNS1L_9ScaleType4KindE0ELNS_15FloatRoundStyleE2ESJ_EENS1_15EpilogueDefaultEEEEEvvEEEEvNT_6ParamsE)
        /*0014*/ 	.word	0x00000008


	//----- nvinfo : EIATTR_MIN_STACK_SIZE
	.align		4
.L_17:
        /*0018*/ 	.byte	0x04, 0x12
        /*001a*/ 	.short	(.L_19 - .L_18)
	.align		4
.L_18:
        /*001c*/ 	.word	index@(_ZN7cutlass13device_kernelINS_4gemm6kernel13GemmUniversalIN4cute5tupleIJiiiiEEENS1_10collective13CollectiveMmaINS1_34MainloopSm90TmaGmmaWarpSpecializedILi3ENS5_IJNS4_1CILi2EEENSA_ILi1EEESC_EEENS1_32KernelTmaWarpSpecializedPingpongEEENS5_IJNSA_ILi64EEENSA_ILi128EEESH_EEENS_10bfloat16_tENS5_IJlSC_lEEESJ_SK_NS4_8TiledMMAINS4_8MMA_AtomIJNS4_4SM904GMMA28MMA_64x128x16_F32BF16BF16_SSILNSO_5MajorE0ELSQ_0ELNSO_7ScaleInE1ELSR_1EEEEEENS4_6LayoutINS5_IJSC_SC_SC_EEENS5_IJNSA_ILi0EEESW_SW_EEEEENS5_IJNS4_10UnderscoreESZ_SZ_EEEEENS4_13SM90_TMA_LOADENS4_14ComposedLayoutINS4_7SwizzleILi3ELi4ELi3EEENS4_18smem_ptr_flag_bitsILi16EEENSU_INS5_IJNSA_ILi8EEESG_EEENS5_IJSG_SC_EEEEEEEvNS4_8identityENS4_23SM90_TMA_LOAD_MULTICASTES1C_vS1D_EENS_8epilogue10collective6detail29Sm90TmaWarpSpecializedAdapterINS1H_15DefaultEpilogueISJ_SK_SK_NS1G_6thread17LinearCombinationISJ_Li1EffLNS1L_9ScaleType4KindE0ELNS_15FloatRoundStyleE2ESJ_EENS1_15EpilogueDefaultEEEEEvvEEEEvNT_6ParamsE)
        /*0020*/ 	.word	0x00000008
.L_19:


//--------------------- .nv.compat                --------------------------
	.section	.nv.compat,"",@"SHT_CUDA_COMPAT_INFO"
	.align	4
        /*0000*/ 	.byte	0x02, 0x09, 0x01, 0x00, 0x02, 0x02, 0x04, 0x00, 0x02, 0x05, 0x05, 0x00, 0x03, 0x07, 0x01, 0x01
        /*0010*/ 	.byte	0x02, 0x03, 0x01, 0x00, 0x02, 0x06, 0x01, 0x00, 0x04, 0x0b, 0x08, 0x00, 0x00, 0x00, 0x00, 0x00
        /*0020*/ 	.byte	0x00, 0x00, 0x00, 0x00


//--------------------- .nv.info._ZN7cutlass13device_kernelINS_4gemm6kernel13GemmUniversalIN4cute5tupleIJiiiiEEENS1_10collective13CollectiveMmaINS1_34MainloopSm90TmaGmmaWarpSpecializedILi3ENS5_IJNS4_1CILi2EEENSA_ILi1EEESC_EEENS1_32KernelTmaWarpSpecializedPingpongEEENS5_IJNSA_ILi64EEENSA_ILi128EEESH_EEENS_10bfloat16_tENS5_IJlSC_lEEESJ_SK_NS4_8TiledMMAINS4_8MMA_AtomIJNS4_4SM904GMMA28MMA_64x128x16_F32BF16BF16_SSILNSO_5MajorE0ELSQ_0ELNSO_7ScaleInE1ELSR_1EEEEEENS4_6LayoutINS5_IJSC_SC_SC_EEENS5_IJNSA_ILi0EEESW_SW_EEEEENS5_IJNS4_10UnderscoreESZ_SZ_EEEEENS4_13SM90_TMA_LOADENS4_14ComposedLayoutINS4_7SwizzleILi3ELi4ELi3EEENS4_18smem_ptr_flag_bitsILi16EEENSU_INS5_IJNSA_ILi8EEESG_EEENS5_IJSG_SC_EEEEEEEvNS4_8identityENS4_23SM90_TMA_LOAD_MULTICASTES1C_vS1D_EENS_8epilogue10collective6detail29Sm90TmaWarpSpecializedAdapterINS1H_15DefaultEpilogueISJ_SK_SK_NS1G_6thread17LinearCombinationISJ_Li1EffLNS1L_9ScaleType4KindE0ELNS_15FloatRoundStyleE2ESJ_EENS1_15EpilogueDefaultEEEEEvvEEEEvNT_6ParamsE --------------------------
	.section	.nv.info._ZN7cutlass13device_kernelINS_4gemm6kernel13GemmUniversalIN4cute5tupleIJiiiiEEENS1_10collective13CollectiveMmaINS1_34MainloopSm90TmaGmmaWarpSpecializedILi3ENS5_IJNS4_1CILi2EEENSA_ILi1EEESC_EEENS1_32KernelTmaWarpSpecializedPingpongEEENS5_IJNSA_ILi64EEENSA_ILi128EEESH_EEENS_10bfloat16_tENS5_IJlSC_lEEESJ_SK_NS4_8TiledMMAINS4_8MMA_AtomIJNS4_4SM904GMMA28MMA_64x128x16_F32BF16BF16_SSILNSO_5MajorE0ELSQ_0ELNSO_7ScaleInE1ELSR_1EEEEEENS4_6LayoutINS5_IJSC_SC_SC_EEENS5_IJNSA_ILi0EEESW_SW_EEEEENS5_IJNS4_10UnderscoreESZ_SZ_EEEEENS4_13SM90_TMA_LOADENS4_14ComposedLayoutINS4_7SwizzleILi3ELi4ELi3EEENS4_18smem_ptr_flag_bitsILi16EEENSU_INS5_IJNSA_ILi8EEESG_EEENS5_IJSG_SC_EEEEEEEvNS4_8identityENS4_23SM90_TMA_LOAD_MULTICASTES1C_vS1D_EENS_8epilogue10collective6detail29Sm90TmaWarpSpecializedAdapterINS1H_15DefaultEpilogueISJ_SK_SK_NS1G_6thread17LinearCombinationISJ_Li1EffLNS1L_9ScaleType4KindE0ELNS_15FloatRoundStyleE2ESJ_EENS1_15EpilogueDefaultEEEEEvvEEEEvNT_6ParamsE,"",@"SHT_CUDA_INFO"
	.sectionflags	@""
	.align	4


	//----- nvinfo : EIATTR_CUDA_API_VERSION
	.align		4
        /*0000*/ 	.byte	0x04, 0x37
        /*0002*/ 	.short	(.L_21 - .L_20)
.L_20:
        /*0004*/ 	.word	0x00000082


	//----- nvinfo : EIATTR_KPARAM_INFO
	.align		4
.L_21:
        /*0008*/ 	.byte	0x04, 0x17
        /*000a*/ 	.short	(.L_23 - .L_22)
.L_22:
        /*000c*/ 	.word	0x00000000
        /*0010*/ 	.short	0x0000
        /*0012*/ 	.short	0x0070
        /*0014*/ 	.byte	0x00, 0xf0, 0x01, 0x10


	//----- nvinfo : EIATTR_SPARSE_MMA_MASK
	.align		4
.L_23:
        /*0018*/ 	.byte	0x03, 0x50
        /*001a*/ 	.short	0x0000


	//----- nvinfo : EIATTR_MAXREG_COUNT
	.align		4
        /*001c*/ 	.byte	0x03, 0x1b
        /*001e*/ 	.short	0x00a8


	//----- nvinfo : EIATTR_NUM_BARRIERS
	.align		4
        /*0020*/ 	.byte	0x02, 0x4c
        /*0022*/ 	.byte	0x01
	.zero		1


	//----- nvinfo : EIATTR_EXTERNS
	.align		4
        /*0024*/ 	.byte	0x04, 0x0f
        /*0026*/ 	.short	(.L_25 - .L_24)


	//   ....[0]....
	.align		4
.L_24:
        /*0028*/ 	.word	index@(__assertfail)


	//----- nvinfo : EIATTR_ANNOTATIONS
	.align		4
.L_25:
        /*002c*/ 	.byte	0x04, 0x55
        /*002e*/ 	.short	(.L_27 - .L_26)


	//   ....[0]....
.L_26:
        /*0030*/ 	.word	0x00000001
        /*0034*/ 	.byte	0x90, 0x0d, 0x00, 0x00, 0x01, 0x00, 0x00, 0x00, 0x40, 0x14, 0x00, 0x00, 0x01, 0x00, 0x00, 0x00
        /*0044*/ 	.byte	0xd0, 0x66, 0x00, 0x00, 0x01, 0x00, 0x00, 0x00, 0xc0, 0x73, 0x00, 0x00


	//----- nvinfo : EIATTR_MERCURY_ISA_VERSION
	.align		4
.L_27:
        /*0050*/ 	.byte	0x03, 0x5f
        /*0052*/ 	.short	0x0101


	//----- nvinfo : EIATTR_INT_WARP_WIDE_INSTR_OFFSETS
	.align		4
        /*0054*/ 	.byte	0x04, 0x31
        /*0056*/ 	.short	(.L_29 - .L_28)


	//   ....[0]....
.L_28:
        /*0058*/ 	.word	0x000004d0


	//   ....[1]....
        /*005c*/ 	.word	0x000004f0


	//   ....[2]....
        /*0060*/ 	.word	0x00000510


	//   ....[3]....
        /*0064*/ 	.word	0x000005d0


	//   ....[4]....
        /*0068*/ 	.word	0x000005f0


	//   ....[5]....
        /*006c*/ 	.word	0x00000650


	//   ....[6]....
        /*0070*/ 	.word	0x00000760


	//   ....[7]....
        /*0074*/ 	.word	0x00000790


	//   ....[8]....
        /*0078*/ 	.word	0x00002480


	//----- nvinfo : EIATTR_COOP_GROUP_MASK_REGIDS
	.align		4
.L_29:
        /*007c*/ 	.byte	0x04, 0x29
        /*007e*/ 	.short	(.L_31 - .L_30)


	//   ....[0]....
.L_30:
        /*0080*/ 	.word	0xffffffff


	//   ....[1]....
        /*0084*/ 	.word	0xffffffff


	//   ....[2]....
        /*0088*/ 	.word	0xffffffff


	//   ....[3]....
        /*008c*/ 	.word	0xffffffff


	//   ....[4]....
        /*0090*/ 	.word	0xffffffff


	//   ....[5]....
        /*0094*/ 	.word	0xffffffff


	//   ....[6]....
        /*0098*/ 	.word	0xffffffff


	//----- nvinfo : EIATTR_COOP_GROUP_INSTR_OFFSETS
	.align		4
.L_31:
        /*009c*/ 	.byte	0x04, 0x28
        /*009e*/ 	.short	(.L_33 - .L_32)


	//   ....[0]....
.L_32:
        /*00a0*/ 	.word	0x00000070


	//   ....[1]....
        /*00a4*/ 	.word	0x00000080


	//   ....[2]....
        /*00a8*/ 	.word	0x00000140


	//   ....[3]....
        /*00ac*/ 	.word	0x000002b0


	//   ....[4]....
        /*00b0*/ 	.word	0x000002f0


	//   ....[5]....
        /*00b4*/ 	.word	0x00000370


	//   ....[6]....
        /*00b8*/ 	.word	0x00000940


	//----- nvinfo : EIATTR_REG_RECONFIG
	.align		4
.L_33:
        /*00bc*/ 	.byte	0x01, 0x54
	.zero		2


	//----- nvinfo : EIATTR_SYSCALL_OFFSETS
	.align		4
        /*00c0*/ 	.byte	0x04, 0x46
        /*00c2*/ 	.short	(.L_35 - .L_34)


	//   ....[0]....
.L_34:
        /*00c4*/ 	.word	0x000018b0


	//----- nvinfo : EIATTR_MBARRIER_INSTR_OFFSETS
	.align		4
.L_35:
        /*00c8*/ 	.byte	0x04, 0x39
        /*00ca*/ 	.short	(.L_37 - .L_36)


	//   ....[0]....
.L_36:
        /*00cc*/ 	.word	0x00000240
        /*00d0*/ 	.word	0x000000ff
        /*00d4*/ 	.word	0x00000000
        /*00d8*/ 	.short	0x0100
        /*00da*/ 	.byte	0x08
	.zero		1


	//   ....[1]....
        /*00dc*/ 	.word	0x00000250
        /*00e0*/ 	.word	0x000000ff
        /*00e4*/ 	.word	0x00000018
        /*00e8*/ 	.short	0x0100
        /*00ea*/ 	.byte	0x08
	.zero		1


	//   ....[2]....
        /*00ec*/ 	.word	0x00000260
        /*00f0*/ 	.word	0x000000ff
        /*00f4*/ 	.word	0x00000008
        /*00f8*/ 	.short	0x0100
        /*00fa*/ 	.byte	0x08
	.zero		1


	//   ....[3]....
        /*00fc*/ 	.word	0x00000270
        /*0100*/ 	.word	0x000000ff
        /*0104*/ 	.word	0x00000020
        /*0108*/ 	.short	0x0100
        /*010a*/ 	.byte	0x08
	.zero		1


	//   ....[4]....
        /*010c*/ 	.word	0x00000280
        /*0110*/ 	.word	0x000000ff
        /*0114*/ 	.word	0x00000010
        /*0118*/ 	.short	0x0100
        /*011a*/ 	.byte	0x08
	.zero		1


	//   ....[5]....
        /*011c*/ 	.word	0x00000290
        /*0120*/ 	.word	0x000000ff
        /*0124*/ 	.word	0x00000028
        /*0128*/ 	.short	0x0100
        /*012a*/ 	.byte	0x08
	.zero		1


	//   ....[6]....
        /*012c*/ 	.word	0x000007e0
        /*0130*/ 	.word	0x000000ff
        /*0134*/ 	.word	0x00000060
        /*0138*/ 	.short	0x0100
        /*013a*/ 	.byte	0x08
	.zero		1


	//   ....[7]....
        /*013c*/ 	.word	0x00000870
        /*0140*/ 	.word	0x000000ff
        /*0144*/ 	.word	0x00000068
        /*0148*/ 	.short	0x0100
        /*014a*/ 	.byte	0x08
	.zero		1


	//   ....[8]....
        /*014c*/ 	.word	0x000008c0
        /*0150*/ 	.word	0x000000ff
        /*0154*/ 	.word	0x00000040
        /*0158*/ 	.short	0x0100
        /*015a*/ 	.byte	0x09
	.zero		1


	//   ....[9]....
        /*015c*/ 	.word	0x000008d0
        /*0160*/ 	.word	0x000000ff
        /*0164*/ 	.word	0x00000048
        /*0168*/ 	.short	0x0100
        /*016a*/ 	.byte	0x09
	.zero		1


	//   ....[10]....
        /*016c*/ 	.word	0x000008e0
        /*0170*/ 	.word	0x000000ff
        /*0174*/ 	.word	0x00000050
        /*0178*/ 	.short	0x0100
        /*017a*/ 	.byte	0x09
	.zero		1


	//   ....[11]....
        /*017c*/ 	.word	0x000008f0
        /*0180*/ 	.word	0x000000ff
        /*0184*/ 	.word	0x00000058
        /*0188*/ 	.short	0x0100
        /*018a*/ 	.byte	0x09
	.zero		1


	//   ....[12]....
        /*018c*/ 	.word	0x00001770
        /*0190*/ 	.word	0x000000ff
        /*0194*/ 	.word	0xfffffff8
        /*0198*/ 	.short	0x010a
        /*019a*/ 	.byte	0x2b
	.zero		1


	//   ....[13]....
        /*019c*/ 	.word	0x00001930
        /*01a0*/ 	.word	0x00000003
        /*01a4*/ 	.word	0x00000000
        /*01a8*/ 	.short	0x010a
        /*01aa*/ 	.byte	0x3f
	.zero		1


	//   ....[14]....
        /*01ac*/ 	.word	0x00001990
        /*01b0*/ 	.word	0x00000003
        /*01b4*/ 	.word	0x00000000
        /*01b8*/ 	.short	0x010a
        /*01ba*/ 	.byte	0x3f
	.zero		1


	//   ....[15]....
        /*01bc*/ 	.word	0x00001eb0
        /*01c0*/ 	.word	0x000000ff
        /*01c4*/ 	.word	0x00000000
        /*01c8*/ 	.short	0x010a
        /*01ca*/ 	.byte	0x07
	.zero		1


	//   ....[16]....
        /*01cc*/ 	.word	0x00001ef0
        /*01d0*/ 	.word	0x000000ff
        /*01d4*/ 	.word	0x00000000
        /*01d8*/ 	.short	0x010a
        /*01da*/ 	.byte	0x07
	.zero		1


	//   ....[17]....
        /*01dc*/ 	.word	0x00002310
        /*01e0*/ 	.word	0x00000005
        /*01e4*/ 	.word	0x00000000
        /*01e8*/ 	.short	0x0101
        /*01ea*/ 	.byte	0x3f
	.zero		1


	//   ....[18]....
        /*01ec*/ 	.word	0x00002420
        /*01f0*/ 	.word	0x00000003
        /*01f4*/ 	.word	0x00000000
        /*01f8*/ 	.short	0x0101
        /*01fa*/ 	.byte	0x2e
	.zero		1


	//   ....[19]....
        /*01fc*/ 	.word	0x00002520
        /*0200*/ 	.word	0x00000003
        /*0204*/ 	.word	0x00000000
        /*0208*/ 	.short	0x0101
        /*020a*/ 	.byte	0x3f
	.zero		1


	//   ....[20]....
        /*020c*/ 	.word	0x000025a0
        /*0210*/ 	.word	0x000000ff
        /*0214*/ 	.word	0x00000008
        /*0218*/ 	.short	0x010a
        /*021a*/ 	.byte	0x2b
	.zero		1


	//   ....[21]....
        /*021c*/ 	.word	0x00006710
        /*0220*/ 	.word	0x00000000
        /*0224*/ 	.word	0x00000000
        /*0228*/ 	.short	0x0101
        /*022a*/ 	.byte	0x2e
	.zero		1


	//   ....[22]....
        /*022c*/ 	.word	0x00007040
        /*0230*/ 	.word	0x0000000f
        /*0234*/ 	.word	0x00000018
        /*0238*/ 	.short	0x010a
        /*023a*/ 	.byte	0x3f
	.zero		1


	//   ....[23]....
        /*023c*/ 	.word	0x000074f0
        /*0240*/ 	.word	0x00000006
        /*0244*/ 	.word	0x00000068
        /*0248*/ 	.short	0x0101
        /*024a*/ 	.byte	0x3f
	.zero		1


	//   ....[24]....
        /*024c*/ 	.word	0x00007c20
        /*0250*/ 	.word	0x00000007
        /*0254*/ 	.word	0x00000000
        /*0258*/ 	.short	0x010a
        /*025a*/ 	.byte	0x3f
	.zero		1


	//   ....[25]....
        /*025c*/ 	.word	0x00007ca0
        /*0260*/ 	.word	0x00000004
        /*0264*/ 	.word	0x00000000
        /*0268*/ 	.short	0x010a
        /*026a*/ 	.byte	0x3f
	.zero		1


	//   ....[26]....
        /*026c*/ 	.word	0x00007d30
        /*0270*/ 	.word	0x00000005
        /*0274*/ 	.word	0x00000000
        /*0278*/ 	.short	0x010a
        /*027a*/ 	.byte	0x3f
	.zero		1


	//   ....[27]....
        /*027c*/ 	.word	0x00007da0
        /*0280*/ 	.word	0x00000003
        /*0284*/ 	.word	0xfffffff8
        /*0288*/ 	.short	0x010a
        /*028a*/ 	.byte	0x3f
	.zero		1


	//   ....[28]....
        /*028c*/ 	.word	0x00007df0
        /*0290*/ 	.word	0x00000003
        /*0294*/ 	.word	0x00000000
        /*0298*/ 	.short	0x010a
        /*029a*/ 	.byte	0x3f
	.zero		1


	//   ....[29]....
        /*029c*/ 	.word	0x00007e50
        /*02a0*/ 	.word	0x00000005
        /*02a4*/ 	.word	0x00000000
        /*02a8*/ 	.short	0x010a
        /*02aa*/ 	.byte	0x3f
	.zero		1


	//   ....[30]....
        /*02ac*/ 	.word	0x00007eb0
        /*02b0*/ 	.word	0x00000003
        /*02b4*/ 	.word	0x00000008
        /*02b8*/ 	.short	0x010a
        /*02ba*/ 	.byte	0x3f
	.zero		1


	//   ....[31]....
        /*02bc*/ 	.word	0x00007f80
        /*02c0*/ 	.word	0x0000000f
        /*02c4*/ 	.word	0x00000018
        /*02c8*/ 	.short	0x010a
        /*02ca*/ 	.byte	0x3f
	.zero		1


	//   ....[32]....
        /*02cc*/ 	.word	0x00008050
        /*02d0*/ 	.word	0x00000007
        /*02d4*/ 	.word	0x00000000
        /*02d8*/ 	.short	0x010a
        /*02da*/ 	.byte	0x3f
	.zero		1


	//   ....[33]....
        /*02dc*/ 	.word	0x000080a0
        /*02e0*/ 	.word	0x00000004
        /*02e4*/ 	.word	0x00000000
        /*02e8*/ 	.short	0x010a
        /*02ea*/ 	.byte	0x3f
	.zero		1


	//----- nvinfo : EIATTR_NUM_MBARRIERS
	.align		4
.L_37:
        /*02ec*/ 	.byte	0x03, 0x38
        /*02ee*/ 	.short	0x000c


	//----- nvinfo : EIATTR_EXIT_INSTR_OFFSETS
	.align		4
        /*02f0*/ 	.byte	0x04, 0x1c
        /*02f2*/ 	.short	(.L_39 - .L_38)


	//   ....[0]....
.L_38:
        /*02f4*/ 	.word	0x000013d0


	//   ....[1]....
        /*02f8*/ 	.word	0x00001430


	//   ....[2]....
        /*02fc*/ 	.word	0x00006d30


	//   ....[3]....
        /*0300*/ 	.word	0x00006d60


	//   ....[4]....
        /*0304*/ 	.word	0x00007d80


	//----- nvinfo : EIATTR_MAX_THREADS
	.align		4
.L_39:
        /*0308*/ 	.byte	0x04, 0x05
        /*030a*/ 	.short	(.L_41 - .L_40)
.L_40:
        /*030c*/ 	.word	0x00000180
        /*0310*/ 	.word	0x00000001
        /*0314*/ 	.word	0x00000001


	//----- nvinfo : EIATTR_CRS_STACK_SIZE
	.align		4
.L_41:
        /*0318*/ 	.byte	0x04, 0x1e
        /*031a*/ 	.short	(.L_43 - .L_42)
.L_42:
        /*031c*/ 	.word	0x00000000


	//----- nvinfo : EIATTR_CBANK_PARAM_SIZE
	.align		4
.L_43:
        /*0320*/ 	.byte	0x03, 0x19
        /*0322*/ 	.short	0x0470


	//----- nvinfo : EIATTR_PARAM_CBANK
	.align		4
        /*0324*/ 	.byte	0x04, 0x0a
        /*0326*/ 	.short	(.L_45 - .L_44)
	.align		4
.L_44:
        /*0328*/ 	.word	index@(.nv.constant0._ZN7cutlass13device_kernelINS_4gemm6kernel13GemmUniversalIN4cute5tupleIJiiiiEEENS1_10collective13CollectiveMmaINS1_34MainloopSm90TmaGmmaWarpSpecializedILi3ENS5_IJNS4_1CILi2EEENSA_ILi1EEESC_EEENS1_32KernelTmaWarpSpecializedPingpongEEENS5_IJNSA_ILi64EEENSA_ILi128EEESH_EEENS_10bfloat16_tENS5_IJlSC_lEEESJ_SK_NS4_8TiledMMAINS4_8MMA_AtomIJNS4_4SM904GMMA28MMA_64x128x16_F32BF16BF16_SSILNSO_5MajorE0ELSQ_0ELNSO_7ScaleInE1ELSR_1EEEEEENS4_6LayoutINS5_IJSC_SC_SC_EEENS5_IJNSA_ILi0EEESW_SW_EEEEENS5_IJNS4_10UnderscoreESZ_SZ_EEEEENS4_13SM90_TMA_LOADENS4_14ComposedLayoutINS4_7SwizzleILi3ELi4ELi3EEENS4_18smem_ptr_flag_bitsILi16EEENSU_INS5_IJNSA_ILi8EEESG_EEENS5_IJSG_SC_EEEEEEEvNS4_8identityENS4_23SM90_TMA_LOAD_MULTICASTES1C_vS1D_EENS_8epilogue10collective6detail29Sm90TmaWarpSpecializedAdapterINS1H_15DefaultEpilogueISJ_SK_SK_NS1G_6thread17LinearCombinationISJ_Li1EffLNS1L_9ScaleType4KindE0ELNS_15FloatRoundStyleE2ESJ_EENS1_15EpilogueDefaultEEEEEvvEEEEvNT_6ParamsE)
        /*032c*/ 	.short	0x0210
        /*032e*/ 	.short	0x0470


	//----- nvinfo : EIATTR_SW_WAR
	.align		4
.L_45:
        /*0330*/ 	.byte	0x04, 0x36
        /*0332*/ 	.short	(.L_47 - .L_46)
.L_46:
        /*0334*/ 	.word	0x00000008
.L_47:


//--------------------- .nv.callgraph             --------------------------
	.section	.nv.callgraph,"",@"SHT_CUDA_CALLGRAPH"
	.align	4
	.sectionentsize	8
	.align		4
        /*0000*/ 	.word	0x00000000
	.align		4
        /*0004*/ 	.word	0xffffffff
	.align		4
        /*0008*/ 	.word	index@(_ZN7cutlass13device_kernelINS_4gemm6kernel13GemmUniversalIN4cute5tupleIJiiiiEEENS1_10collective13CollectiveMmaINS1_34MainloopSm90TmaGmmaWarpSpecializedILi3ENS5_IJNS4_1CILi2EEENSA_ILi1EEESC_EEENS1_32KernelTmaWarpSpecializedPingpongEEENS5_IJNSA_ILi64EEENSA_ILi128EEESH_EEENS_10bfloat16_tENS5_IJlSC_lEEESJ_SK_NS4_8TiledMMAINS4_8MMA_AtomIJNS4_4SM904GMMA28MMA_64x128x16_F32BF16BF16_SSILNSO_5MajorE0ELSQ_0ELNSO_7ScaleInE1ELSR_1EEEEEENS4_6LayoutINS5_IJSC_SC_SC_EEENS5_IJNSA_ILi0EEESW_SW_EEEEENS5_IJNS4_10UnderscoreESZ_SZ_EEEEENS4_13SM90_TMA_LOADENS4_14ComposedLayoutINS4_7SwizzleILi3ELi4ELi3EEENS4_18smem_ptr_flag_bitsILi16EEENSU_INS5_IJNSA_ILi8EEESG_EEENS5_IJSG_SC_EEEEEEEvNS4_8identityENS4_23SM90_TMA_LOAD_MULTICASTES1C_vS1D_EENS_8epilogue10collective6detail29Sm90TmaWarpSpecializedAdapterINS1H_15DefaultEpilogueISJ_SK_SK_NS1G_6thread17LinearCombinationISJ_Li1EffLNS1L_9ScaleType4KindE0ELNS_15FloatRoundStyleE2ESJ_EENS1_15EpilogueDefaultEEEEEvvEEEEvNT_6ParamsE)
	.align		4
        /*000c*/ 	.word	index@(__assertfail)
	.align		4
        /*0010*/ 	.word	0x00000000
	.align		4
        /*0014*/ 	.word	0xfffffffe
	.align		4
        /*0018*/ 	.word	0x00000000
	.align		4
        /*001c*/ 	.word	0xfffffffd
	.align		4
        /*0020*/ 	.word	0x00000000
	.align		4
        /*0024*/ 	.word	0xfffffffc


//--------------------- .nv.constant4             --------------------------
	.section	.nv.constant4,"a",@progbits
	.align	8
	.align		8
.nv.constant4:
        /*0000*/ 	.dword	__assertfail
	.align		8
        /*0008*/ 	.dword	__unnamed_1
	.align		8
        /*0010*/ 	.dword	_ZN39_INTERNAL_20b2da07_4_k_cu_77a32614_36684cuda3std3__45__cpo5beginE
	.align		8
        /*0018*/ 	.dword	_ZN39_INTERNAL_20b2da07_4_k_cu_77a32614_36684cuda3std3__45__cpo3endE
	.align		8
        /*0020*/ 	.dword	_ZN39_INTERNAL_20b2da07_4_k_cu_77a32614_36684cuda3std3__45__cpo6cbeginE
	.align		8
        /*0028*/ 	.dword	_ZN39_INTERNAL_20b2da07_4_k_cu_77a32614_36684cuda3std3__45__cpo4cendE
	.align		8
        /*0030*/ 	.dword	_ZN39_INTERNAL_20b2da07_4_k_cu_77a32614_36684cuda3std3__441_GLOBAL__N__20b2da07_4_k_cu_77a32614_36686ignoreE
	.align		8
        /*0038*/ 	.dword	_ZN39_INTERNAL_20b2da07_4_k_cu_77a32614_36684cuda3std3__419piecewise_constructE
	.align		8
        /*0040*/ 	.dword	_ZN39_INTERNAL_20b2da07_4_k_cu_77a32614_36684cuda3std3__48in_placeE
	.align		8
        /*0048*/ 	.dword	_ZN39_INTERNAL_20b2da07_4_k_cu_77a32614_36684cuda3std6ranges3__45__cpo4swapE
	.align		8
        /*0050*/ 	.dword	_ZN39_INTERNAL_20b2da07_4_k_cu_77a32614_36684cuda3std6ranges3__45__cpo9iter_moveE
	.align		8
        /*0058*/ 	.dword	_ZN39_INTERNAL_20b2da07_4_k_cu_77a32614_36684cute7productE
	.align		8
        /*0060*/ 	.dword	_ZN39_INTERNAL_20b2da07_4_k_cu_77a32614_36684cute1_E
	.align		8
        /*0068*/ 	.dword	$str$22
	.align		8
        /*0070*/ 	.dword	$str$23


//--------------------- .text._ZN7cutlass13device_kernelINS_4gemm6kernel13GemmUniversalIN4cute5tupleIJiiiiEEENS1_10collective13CollectiveMmaINS1_34MainloopSm90TmaGmmaWarpSpecializedILi3ENS5_IJNS4_1CILi2EEENSA_ILi1EEESC_EEENS1_32KernelTmaWarpSpecializedPingpongEEENS5_IJNSA_ILi64EEENSA_ILi128EEESH_EEENS_10bfloat16_tENS5_IJlSC_lEEESJ_SK_NS4_8TiledMMAINS4_8MMA_AtomIJNS4_4SM904GMMA28MMA_64x128x16_F32BF16BF16_SSILNSO_5MajorE0ELSQ_0ELNSO_7ScaleInE1ELSR_1EEEEEENS4_6LayoutINS5_IJSC_SC_SC_EEENS5_IJNSA_ILi0EEESW_SW_EEEEENS5_IJNS4_10UnderscoreESZ_SZ_EEEEENS4_13SM90_TMA_LOADENS4_14ComposedLayoutINS4_7SwizzleILi3ELi4ELi3EEENS4_18smem_ptr_flag_bitsILi16EEENSU_INS5_IJNSA_ILi8EEESG_EEENS5_IJSG_SC_EEEEEEEvNS4_8identityENS4_23SM90_TMA_LOAD_MULTICASTES1C_vS1D_EENS_8epilogue10collective6detail29Sm90TmaWarpSpecializedAdapterINS1H_15DefaultEpilogueISJ_SK_SK_NS1G_6thread17LinearCombinationISJ_Li1EffLNS1L_9ScaleType4KindE0ELNS_15FloatRoundStyleE2ESJ_EENS1_15EpilogueDefaultEEEEEvvEEEEvNT_6ParamsE --------------------------
	.section	.text._ZN7cutlass13device_kernelINS_4gemm6kernel13GemmUniversalIN4cute5tupleIJiiiiEEENS1_10collective13CollectiveMmaINS1_34MainloopSm90TmaGmmaWarpSpecializedILi3ENS5_IJNS4_1CILi2EEENSA_ILi1EEESC_EEENS1_32KernelTmaWarpSpecializedPingpongEEENS5_IJNSA_ILi64EEENSA_ILi128EEESH_EEENS_10bfloat16_tENS5_IJlSC_lEEESJ_SK_NS4_8TiledMMAINS4_8MMA_AtomIJNS4_4SM904GMMA28MMA_64x128x16_F32BF16BF16_SSILNSO_5MajorE0ELSQ_0ELNSO_7ScaleInE1ELSR_1EEEEEENS4_6LayoutINS5_IJSC_SC_SC_EEENS5_IJNSA_ILi0EEESW_SW_EEEEENS5_IJNS4_10UnderscoreESZ_SZ_EEEEENS4_13SM90_TMA_LOADENS4_14ComposedLayoutINS4_7SwizzleILi3ELi4ELi3EEENS4_18smem_ptr_flag_bitsILi16EEENSU_INS5_IJNSA_ILi8EEESG_EEENS5_IJSG_SC_EEEEEEEvNS4_8identityENS4_23SM90_TMA_LOAD_MULTICASTES1C_vS1D_EENS_8epilogue10collective6detail29Sm90TmaWarpSpecializedAdapterINS1H_15DefaultEpilogueISJ_SK_SK_NS1G_6thread17LinearCombinationISJ_Li1EffLNS1L_9ScaleType4KindE0ELNS_15FloatRoundStyleE2ESJ_EENS1_15EpilogueDefaultEEEEEvvEEEEvNT_6ParamsE,"ax",@progbits
	.align	128
.text._ZN7cutlass13device_kernelINS_4gemm6kernel13GemmUniversalIN4cute5tupleIJiiiiEEENS1_10collective13CollectiveMmaINS1_34MainloopSm90TmaGmmaWarpSpecializedILi3ENS5_IJNS4_1CILi2EEENSA_ILi1EEESC_EEENS1_32KernelTmaWarpSpecializedPingpongEEENS5_IJNSA_ILi64EEENSA_ILi128EEESH_EEENS_10bfloat16_tENS5_IJlSC_lEEESJ_SK_NS4_8TiledMMAINS4_8MMA_AtomIJNS4_4SM904GMMA28MMA_64x128x16_F32BF16BF16_SSILNSO_5MajorE0ELSQ_0ELNSO_7ScaleInE1ELSR_1EEEEEENS4_6LayoutINS5_IJSC_SC_SC_EEENS5_IJNSA_ILi0EEESW_SW_EEEEENS5_IJNS4_10UnderscoreESZ_SZ_EEEEENS4_13SM90_TMA_LOADENS4_14ComposedLayoutINS4_7SwizzleILi3ELi4ELi3EEENS4_18smem_ptr_flag_bitsILi16EEENSU_INS5_IJNSA_ILi8EEESG_EEENS5_IJSG_SC_EEEEEEEvNS4_8identityENS4_23SM90_TMA_LOAD_MULTICASTES1C_vS1D_EENS_8epilogue10collective6detail29Sm90TmaWarpSpecializedAdapterINS1H_15DefaultEpilogueISJ_SK_SK_NS1G_6thread17LinearCombinationISJ_Li1EffLNS1L_9ScaleType4KindE0ELNS_15FloatRoundStyleE2ESJ_EENS1_15EpilogueDefaultEEEEEvvEEEEvNT_6ParamsE:
        .type           _ZN7cutlass13device_kernelINS_4gemm6kernel13GemmUniversalIN4cute5tupleIJiiiiEEENS1_10collective13CollectiveMmaINS1_34MainloopSm90TmaGmmaWarpSpecializedILi3ENS5_IJNS4_1CILi2EEENSA_ILi1EEESC_EEENS1_32KernelTmaWarpSpecializedPingpongEEENS5_IJNSA_ILi64EEENSA_ILi128EEESH_EEENS_10bfloat16_tENS5_IJlSC_lEEESJ_SK_NS4_8TiledMMAINS4_8MMA_AtomIJNS4_4SM904GMMA28MMA_64x128x16_F32BF16BF16_SSILNSO_5MajorE0ELSQ_0ELNSO_7ScaleInE1ELSR_1EEEEEENS4_6LayoutINS5_IJSC_SC_SC_EEENS5_IJNSA_ILi0EEESW_SW_EEEEENS5_IJNS4_10UnderscoreESZ_SZ_EEEEENS4_13SM90_TMA_LOADENS4_14ComposedLayoutINS4_7SwizzleILi3ELi4ELi3EEENS4_18smem_ptr_flag_bitsILi16EEENSU_INS5_IJNSA_ILi8EEESG_EEENS5_IJSG_SC_EEEEEEEvNS4_8identityENS4_23SM90_TMA_LOAD_MULTICASTES1C_vS1D_EENS_8epilogue10collective6detail29Sm90TmaWarpSpecializedAdapterINS1H_15DefaultEpilogueISJ_SK_SK_NS1G_6thread17LinearCombinationISJ_Li1EffLNS1L_9ScaleType4KindE0ELNS_15FloatRoundStyleE2ESJ_EENS1_15EpilogueDefaultEEEEEvvEEEEvNT_6ParamsE,@function
        .size           _ZN7cutlass13device_kernelINS_4gemm6kernel13GemmUniversalIN4cute5tupleIJiiiiEEENS1_10collective13CollectiveMmaINS1_34MainloopSm90TmaGmmaWarpSpecializedILi3ENS5_IJNS4_1CILi2EEENSA_ILi1EEESC_EEENS1_32KernelTmaWarpSpecializedPingpongEEENS5_IJNSA_ILi64EEENSA_ILi128EEESH_EEENS_10bfloat16_tENS5_IJlSC_lEEESJ_SK_NS4_8TiledMMAINS4_8MMA_AtomIJNS4_4SM904GMMA28MMA_64x128x16_F32BF16BF16_SSILNSO_5MajorE0ELSQ_0ELNSO_7ScaleInE1ELSR_1EEEEEENS4_6LayoutINS5_IJSC_SC_SC_EEENS5_IJNSA_ILi0EEESW_SW_EEEEENS5_IJNS4_10UnderscoreESZ_SZ_EEEEENS4_13SM90_TMA_LOADENS4_14ComposedLayoutINS4_7SwizzleILi3ELi4ELi3EEENS4_18smem_ptr_flag_bitsILi16EEENSU_INS5_IJNSA_ILi8EEESG_EEENS5_IJSG_SC_EEEEEEEvNS4_8identityENS4_23SM90_TMA_LOAD_MULTICASTES1C_vS1D_EENS_8epilogue10collective6detail29Sm90TmaWarpSpecializedAdapterINS1H_15DefaultEpilogueISJ_SK_SK_NS1G_6thread17LinearCombinationISJ_Li1EffLNS1L_9ScaleType4KindE0ELNS_15FloatRoundStyleE2ESJ_EENS1_15EpilogueDefaultEEEEEvvEEEEvNT_6ParamsE,(.L_x_199 - _ZN7cutlass13device_kernelINS_4gemm6kernel13GemmUniversalIN4cute5tupleIJiiiiEEENS1_10collective13CollectiveMmaINS1_34MainloopSm90TmaGmmaWarpSpecializedILi3ENS5_IJNS4_1CILi2EEENSA_ILi1EEESC_EEENS1_32KernelTmaWarpSpecializedPingpongEEENS5_IJNSA_ILi64EEENSA_ILi128EEESH_EEENS_10bfloat16_tENS5_IJlSC_lEEESJ_SK_NS4_8TiledMMAINS4_8MMA_AtomIJNS4_4SM904GMMA28MMA_64x128x16_F32BF16BF16_SSILNSO_5MajorE0ELSQ_0ELNSO_7ScaleInE1ELSR_1EEEEEENS4_6LayoutINS5_IJSC_SC_SC_EEENS5_IJNSA_ILi0EEESW_SW_EEEEENS5_IJNS4_10UnderscoreESZ_SZ_EEEEENS4_13SM90_TMA_LOADENS4_14ComposedLayoutINS4_7SwizzleILi3ELi4ELi3EEENS4_18smem_ptr_flag_bitsILi16EEENSU_INS5_IJNSA_ILi8EEESG_EEENS5_IJSG_SC_EEEEEEEvNS4_8identityENS4_23SM90_TMA_LOAD_MULTICASTES1C_vS1D_EENS_8epilogue10collective6detail29Sm90TmaWarpSpecializedAdapterINS1H_15DefaultEpilogueISJ_SK_SK_NS1G_6thread17LinearCombinationISJ_Li1EffLNS1L_9ScaleType4KindE0ELNS_15FloatRoundStyleE2ESJ_EENS1_15EpilogueDefaultEEEEEvvEEEEvNT_6ParamsE)
        .other          _ZN7cutlass13device_kernelINS_4gemm6kernel13GemmUniversalIN4cute5tupleIJiiiiEEENS1_10collective13CollectiveMmaINS1_34MainloopSm90TmaGmmaWarpSpecializedILi3ENS5_IJNS4_1CILi2EEENSA_ILi1EEESC_EEENS1_32KernelTmaWarpSpecializedPingpongEEENS5_IJNSA_ILi64EEENSA_ILi128EEESH_EEENS_10bfloat16_tENS5_IJlSC_lEEESJ_SK_NS4_8TiledMMAINS4_8MMA_AtomIJNS4_4SM904GMMA28MMA_64x128x16_F32BF16BF16_SSILNSO_5MajorE0ELSQ_0ELNSO_7ScaleInE1ELSR_1EEEEEENS4_6LayoutINS5_IJSC_SC_SC_EEENS5_IJNSA_ILi0EEESW_SW_EEEEENS5_IJNS4_10UnderscoreESZ_SZ_EEEEENS4_13SM90_TMA_LOADENS4_14ComposedLayoutINS4_7SwizzleILi3ELi4ELi3EEENS4_18smem_ptr_flag_bitsILi16EEENSU_INS5_IJNSA_ILi8EEESG_EEENS5_IJSG_SC_EEEEEEEvNS4_8identityENS4_23SM90_TMA_LOAD_MULTICASTES1C_vS1D_EENS_8epilogue10collective6detail29Sm90TmaWarpSpecializedAdapterINS1H_15DefaultEpilogueISJ_SK_SK_NS1G_6thread17LinearCombinationISJ_Li1EffLNS1L_9ScaleType4KindE0ELNS_15FloatRoundStyleE2ESJ_EENS1_15EpilogueDefaultEEEEEvvEEEEvNT_6ParamsE,@"STO_CUDA_ENTRY STV_DEFAULT"
_ZN7cutlass13device_kernelINS_4gemm6kernel13GemmUniversalIN4cute5tupleIJiiiiEEENS1_10collective13CollectiveMmaINS1_34MainloopSm90TmaGmmaWarpSpecializedILi3ENS5_IJNS4_1CILi2EEENSA_ILi1EEESC_EEENS1_32KernelTmaWarpSpecializedPingpongEEENS5_IJNSA_ILi64EEENSA_ILi128EEESH_EEENS_10bfloat16_tENS5_IJlSC_lEEESJ_SK_NS4_8TiledMMAINS4_8MMA_AtomIJNS4_4SM904GMMA28MMA_64x128x16_F32BF16BF16_SSILNSO_5MajorE0ELSQ_0ELNSO_7ScaleInE1ELSR_1EEEEEENS4_6LayoutINS5_IJSC_SC_SC_EEENS5_IJNSA_ILi0EEESW_SW_EEEEENS5_IJNS4_10UnderscoreESZ_SZ_EEEEENS4_13SM90_TMA_LOADENS4_14ComposedLayoutINS4_7SwizzleILi3ELi4ELi3EEENS4_18smem_ptr_flag_bitsILi16EEENSU_INS5_IJNSA_ILi8EEESG_EEENS5_IJSG_SC_EEEEEEEvNS4_8identityENS4_23SM90_TMA_LOAD_MULTICASTES1C_vS1D_EENS_8epilogue10collective6detail29Sm90TmaWarpSpecializedAdapterINS1H_15DefaultEpilogueISJ_SK_SK_NS1G_6thread17LinearCombinationISJ_Li1EffLNS1L_9ScaleType4KindE0ELNS_15FloatRoundStyleE2ESJ_EENS1_15EpilogueDefaultEEEEEvvEEEEvNT_6ParamsE:
[----:B------:R-:W0:Y:S02]  /*0000*/  LDC R1, c[0x0][0x28] ;  /* 0x00000a00ff017b82 */ /* 0x000e240000000800 */
[----:B0-----:R-:W-:Y:S01]  /*0010*/  VIADD R1, R1, 0xfffffff8 ;  /* 0xfffffff801017836 */ /* 0x001fe20000000000 */
[----:B------:R-:W0:Y:S01]  /*0020*/  S2R R4, SR_TID.X ;  /* 0x0000000000047919 */ /* 0x000e220000002100 */
[----:B------:R-:W-:Y:S01]  /*0030*/  ELECT P0, URZ, PT ;  /* 0x00000000003f782f */ /* 0x000fe20003800000 */
[----:B------:R-:W-:Y:S01]  /*0040*/  BSSY B0, `(.L_x_0) ;  /* 0x000000f000007945 */ /* 0x000fe20003800000 */
[--C-:B0-----:R-:W-:Y:S02]  /*0050*/  SHF.R.U32.HI R0, RZ, 0x5, R4.reuse ;  /* 0x00000005ff007819 */ /* 0x101fe40000011604 */
[----:B------:R-:W-:-:S03]  /*0060*/  SHF.R.U32.HI R7, RZ, 0x7, R4 ;  /* 0x00000007ff077819 */ /* 0x000fc60000011604 */
[----:B------:R-:W0:Y:S04]  /*0070*/  SHFL.IDX PT, R2, R0, RZ, 0x1f ;  /* 0x00001fff00027589 */ /* 0x000e2800000e0000 */
[----:B------:R1:W2:Y:S01]  /*0080*/  SHFL.IDX PT, R10, R7, RZ, 0x1f ;  /* 0x00001fff070a7589 */ /* 0x0002a200000e0000 */
[----:B0-----:R-:W-:-:S13]  /*0090*/  ISETP.NE.OR P0, PT, R2, RZ, !P0 ;  /* 0x000000ff0200720c */ /* 0x001fda0004705670 */
[----:B-12---:R-:W-:Y:S05]  /*00a0*/  @P0 BRA `(.L_x_1) ;  /* 0x0000000000200947 */ /* 0x006fea0003800000 */
[----:B------:R-:W-:Y:S02]  /*00b0*/  ULDC.64 UR4, c[0x0][0x198] ;  /* 0x0000660000047ab9 */ /* 0x000fe40000000a00 */
[----:B------:R-:W-:Y:S02]  /*00c0*/  UIADD3 UR6, UP0, UR4, 0xf0, URZ ;  /* 0x000000f004067890 */ /* 0x000fe4000ff1e03f */
[----:B------:R-:W-:Y:S02]  /*00d0*/  UIADD3 UR4, UP1, UR4, 0x1f0, URZ ;  /* 0x000001f004047890 */ /* 0x000fe4000ff3e03f */
[----:B------:R-:W-:Y:S02]  /*00e0*/  UIADD3.X UR7, URZ, UR5, URZ, UP0, !UPT ;  /* 0x000000053f077290 */ /* 0x000fe400087fe43f */
[----:B------:R-:W-:-:S07]  /*00f0*/  UIADD3.X UR5, URZ, UR5, URZ, UP1, !UPT ;  /* 0x000000053f057290 */ /* 0x000fce0008ffe43f */
[----:B------:R0:W-:Y:S02]  /*0100*/  UTMACCTL.PF [UR6] ;  /* 0x00000000060079b9 */ /* 0x0001e40008040000 */
[----:B------:R0:W-:Y:S02]  /*0110*/  UTMACCTL.PF [UR4] ;  /* 0x00000000040079b9 */ /* 0x0001e40008040000 */
[----:B0-----:R-:W-:Y:S01]  /*0120*/  NOP ;  /* 0x0000000000007918 */ /* 0x001fe20000000000 */
.L_x_1:
[----:B------:R-:W-:Y:S05]  /*0130*/  BSYNC B0 ;  /* 0x0000000000007941 */ /* 0x000fea0003800000 */
.L_x_0:
[----:B------:R-:W0:Y:S02]  /*0140*/  SHFL.IDX PT, R9, R0, RZ, 0x1f ;  /* 0x00001fff00097589 */ /* 0x000e2400000e0000 */
[----:B0-----:R-:W-:-:S13]  /*0150*/  ISETP.NE.AND P0, PT, R9, RZ, PT ;  /* 0x000000ff0900720c */ /* 0x001fda0003f05270 */
[----:B------:R-:W-:Y:S05]  /*0160*/  @P0 BRA `(.L_x_2) ;  /* 0x0000000000500947 */ /* 0x000fea0003800000 */
[----:B------:R-:W0:Y:S01]  /*0170*/  S2UR UR8, SR_CgaCtaId ;  /* 0x00000000000879c3 */ /* 0x000e220000008800 */
[----:B------:R-:W-:Y:S01]  /*0180*/  UMOV UR4, 0x400 ;  /* 0x0000040000047882 */ /* 0x000fe20000000000 */
[----:B------:R-:W-:Y:S01]  /*0190*/  UMOV UR5, 0x1 ;  /* 0x0000000100057882 */ /* 0x000fe20000000000 */
[----:B------:R-:W-:Y:S01]  /*01a0*/  UMOV UR6, 0x2 ;  /* 0x0000000200067882 */ /* 0x000fe20000000000 */
[----:B------:R-:W-:Y:S01]  /*01b0*/  ELECT P0, URZ, PT ;  /* 0x00000000003f782f */ /* 0x000fe20003800000 */
[----:B------:R-:W-:-:S04]  /*01c0*/  UIADD3 UR6, -UR6, 0x100000, URZ ;  /* 0x0010000006067890 */ /* 0x000fc8000fffe13f */
[----:B------:R-:W-:Y:S02]  /*01d0*/  USHF.L.U32 UR7, UR6, 0xb, URZ ;  /* 0x0000000b06077899 */ /* 0x000fe4000800063f */
[----:B------:R-:W-:Y:S02]  /*01e0*/  USHF.L.U32 UR6, UR6, 0x1, URZ ;  /* 0x0000000106067899 */ /* 0x000fe4000800063f */
[----:B0-----:R-:W-:Y:S02]  /*01f0*/  ULEA UR8, UR8, UR4, 0x18 ;  /* 0x0000000408087291 */ /* 0x001fe4000f8ec03f */
[----:B------:R-:W-:-:S04]  /*0200*/  UIADD3 UR4, -UR5, 0x100000, URZ ;  /* 0x0010000005047890 */ /* 0x000fc8000fffe13f */
[----:B------:R-:W-:Y:S02]  /*0210*/  USHF.L.U32 UR5, UR4, 0xb, URZ ;  /* 0x0000000b04057899 */ /* 0x000fe4000800063f */
[----:B------:R-:W-:Y:S01]  /*0220*/  USHF.L.U32 UR4, UR4, 0x1, URZ ;  /* 0x0000000104047899 */ /* 0x000fe2000800063f */
[----:B------:R-:W0:Y:S11]  /*0230*/  FENCE.VIEW.ASYNC.S ;  /* 0x00000000000073c6 */ /* 0x000e360000000000 */
[----:B0-----:R0:W1:Y:S01]  /*0240*/  SYNCS.EXCH.64 URZ, [UR8], UR4 ;  /* 0x00000004083f75b2 */ /* 0x0010620008000100 */
[----:B------:R0:W2:Y:S01]  /*0250*/  SYNCS.EXCH.64 URZ, [UR8+0x18], UR6 ;  /* 0x00001806083f75b2 */ /* 0x0000a20008000100 */
[----:B------:R0:W3:Y:S01]  /*0260*/  SYNCS.EXCH.64 URZ, [UR8+0x8], UR4 ;  /* 0x00000804083f75b2 */ /* 0x0000e20008000100 */
[----:B------:R0:W4:Y:S01]  /*0270*/  SYNCS.EXCH.64 URZ, [UR8+0x20], UR6 ;  /* 0x00002006083f75b2 */ /* 0x0001220008000100 */
[----:B------:R0:W0:Y:S01]  /*0280*/  SYNCS.EXCH.64 URZ, [UR8+0x10], UR4 ;  /* 0x00001004083f75b2 */ /* 0x0000220008000100 */
[----:B------:R0:W0:Y:S01]  /*0290*/  SYNCS.EXCH.64 URZ, [UR8+0x28], UR6 ;  /* 0x00002806083f75b2 */ /* 0x0000220008000100 */
[----:B------:R-:W-:Y:S01]  /*02a0*/  NOP ;  /* 0x0000000000007918 */ /* 0x000fe20000000000 */
.L_x_2:
[----:B------:R-:W5:Y:S01]  /*02b0*/  SHFL.IDX PT, R12, R0, RZ, 0x1f ;  /* 0x00001fff000c7589 */ /* 0x000f6200000e0000 */
[----:B------:R-:W1:Y:S01]  /*02c0*/  S2UR UR12, SR_CTAID.X ;  /* 0x00000000000c79c3 */ /* 0x000e620000002500 */
[----:B------:R-:W-:Y:S02]  /*02d0*/  SHF.R.S32.HI R3, RZ, 0x1f, R4 ;  /* 0x0000001fff037819 */ /* 0x000fe40000011404 */
[----:B------:R-:W-:Y:S01]  /*02e0*/  ELECT P0, URZ, PT ;  /* 0x00000000003f782f */ /* 0x000fe20003800000 */
[----:B------:R-:W2:Y:S01]  /*02f0*/  SHFL.IDX PT, R11, R0, RZ, 0x1f ;  /* 0x00001fff000b7589 */ /* 0x000ea200000e0000 */
[----:B0-----:R-:W-:Y:S01]  /*0300*/  ULDC UR4, c[0x0][0x150] ;  /* 0x0000540000047ab9 */ /* 0x001fe20000000800 */
[----:B------:R-:W-:Y:S02]  /*0310*/  LEA.HI R3, R3, R4, RZ, 0x7 ;  /* 0x0000000403037211 */ /* 0x000fe400078f38ff */
[----:B------:R-:W-:Y:S01]  /*0320*/  ELECT P1, URZ, PT ;  /* 0x00000000003f782f */ /* 0x000fe20003820000 */
[----:B------:R-:W0:Y:S01]  /*0330*/  S2R R6, SR_CTAID.Y ;  /* 0x0000000000067919 */ /* 0x000e220000002600 */
[----:B------:R-:W3:Y:S01]  /*0340*/  LDC R14, c[0x0][0x144] ;  /* 0x00005100ff0e7b82 */ /* 0x000ee20000000800 */
[----:B------:R-:W-:Y:S01]  /*0350*/  LOP3.LUT R3, R3, 0xffffff80, RZ, 0xc0, !PT ;  /* 0xffffff8003037812 */ /* 0x000fe200078ec0ff */
[----:B------:R-:W-:Y:S01]  /*0360*/  UMOV UR11, 0x80 ;  /* 0x00000080000b7882 */ /* 0x000fe20000000000 */
[----:B------:R-:W4:Y:S01]  /*0370*/  SHFL.IDX PT, R16, R7, RZ, 0x1f ;  /* 0x00001fff07107589 */ /* 0x000f2200000e0000 */
[----:B------:R-:W-:Y:S01]  /*0380*/  NOP ;  /* 0x0000000000007918 */ /* 0x000fe20000000000 */
[----:B------:R-:W-:Y:S01]  /*0390*/  NOP ;  /* 0x0000000000007918 */ /* 0x000fe20000000000 */
[----:B------:R-:W-:Y:S01]  /*03a0*/  IMAD.IADD R5, R4, 0x1, -R3 ;  /* 0x0000000104057824 */ /* 0x000fe200078e0a03 */
[C---:B------:R-:W-:Y:S01]  /*03b0*/  ISETP.NE.AND P4, PT, R10.reuse, RZ, PT ;  /* 0x000000ff0a00720c */ /* 0x040fe20003f85270 */
[----:B------:R-:W4:Y:S01]  /*03c0*/  LDC R15, c[0x0][0x140] ;  /* 0x00005000ff0f7b82 */ /* 0x000f220000000800 */
[----:B------:R-:W-:-:S02]  /*03d0*/  VIADD R36, R10, 0xffffffff ;  /* 0xffffffff0a247836 */ /* 0x000fc40000000000 */
[----:B------:R-:W-:Y:S01]  /*03e0*/  SHF.R.S32.HI R8, RZ, 0x1f, R5 ;  /* 0x0000001fff087819 */ /* 0x000fe20000011405 */
[----:B------:R-:W-:Y:S02]  /*03f0*/  IMAD.MOV.U32 R89, RZ, RZ, 0x1 ;  /* 0x00000001ff597424 */ /* 0x000fe400078e00ff */
[----:B------:R-:W-:Y:S02]  /*0400*/  ISETP.GE.U32.AND P6, PT, R36, 0x2, PT ;  /* 0x000000022400780c */ /* 0x000fe40003fc6070 */
[----:B-----5:R-:W-:Y:S01]  /*0410*/  ISETP.NE.OR P0, PT, R12, RZ, !P0 ;  /* 0x000000ff0c00720c */ /* 0x020fe20004705670 */
[----:B------:R-:W5:Y:S01]  /*0420*/  LDC R25, c[0x0][0x148] ;  /* 0x00005200ff197b82 */ /* 0x000f620000000800 */
[----:B-1----:R-:W-:Y:S02]  /*0430*/  I2FP.F32.U32 R12, UR12 ;  /* 0x0000000c000c7c45 */ /* 0x002fe40008201000 */
[----:B------:R-:W-:Y:S02]  /*0440*/  LEA.HI R3, R8, R5, RZ, 0x3 ;  /* 0x0000000508037211 */ /* 0x000fe400078f18ff */
[----:B--2---:R-:W-:Y:S01]  /*0450*/  ISETP.NE.OR P1, PT, R11, RZ, !P1 ;  /* 0x000000ff0b00720c */ /* 0x004fe20004f25670 */
[----:B------:R-:W-:Y:S01]  /*0460*/  FMUL R13, R12, UR4 ;  /* 0x000000040c0d7c20 */ /* 0x000fe20008400000 */
[--C-:B------:R-:W-:Y:S01]  /*0470*/  SHF.R.S32.HI R0, RZ, 0x3, R3.reuse ;  /* 0x00000003ff007819 */ /* 0x100fe20000011403 */
[----:B------:R-:W-:Y:S01]  /*0480*/  ULDC UR4, c[0x0][0x154] ;  /* 0x0000550000047ab9 */ /* 0x000fe20000000800 */
[----:B------:R-:W-:-:S02]  /*0490*/  SHF.R.S32.HI R3, RZ, 0x1f, R3 ;  /* 0x0000001fff037819 */ /* 0x000fc40000011403 */
[----:B------:R-:W-:Y:S01]  /*04a0*/  SHF.R.S32.HI R12, RZ, 0x1f, R9 ;  /* 0x0000001fff0c7819 */ /* 0x000fe20000011409 */
[----:B------:R-:W1:Y:S01]  /*04b0*/  F2I.U32.TRUNC.NTZ R13, R13 ;  /* 0x0000000d000d7305 */ /* 0x000e62000020f000 */
[----:B------:R-:W-:Y:S01]  /*04c0*/  LEA.HI R11, R3, R0, RZ, 0x2 ;  /* 0x00000000030b7211 */ /* 0x000fe200078f10ff */
[----:B------:R-:W-:Y:S01]  /*04d0*/  VOTEU.ALL UP1, P0 ;  /* 0x00000000003f7886 */ /* 0x000fe20000020000 */
[----:B------:R-:W-:Y:S01]  /*04e0*/  LEA.HI R12, R12, R9, RZ, 0x2 ;  /* 0x000000090c0c7211 */ /* 0x000fe200078f10ff */
[----:B------:R-:W-:Y:S01]  /*04f0*/  VOTEU.ALL UP0, P0 ;  /* 0x00000000003f7886 */ /* 0x000fe20000000000 */
[----:B------:R-:W-:Y:S01]  /*0500*/  SHF.R.S32.HI R3, RZ, 0x1f, R2 ;  /* 0x0000001fff037819 */ /* 0x000fe20000011402 */
[----:B------:R-:W-:Y:S01]  /*0510*/  VOTEU.ALL UP2, P1 ;  /* 0x00000000003f7886 */ /* 0x000fe20000840000 */
[----:B------:R-:W-:Y:S01]  /*0520*/  LOP3.LUT R11, R11, 0xfffffffc, RZ, 0xc0, !PT ;  /* 0xfffffffc0b0b7812 */ /* 0x000fe200078ec0ff */
[----:B------:R-:W2:Y:S01]  /*0530*/  @!UP1 S2UR UR7, SR_CgaCtaId ;  /* 0x00000000000799c3 */ /* 0x000ea20000008800 */
[----:B------:R-:W-:Y:S01]  /*0540*/  LOP3.LUT R12, R12, 0x3ffffffc, RZ, 0xc0, !PT ;  /* 0x3ffffffc0c0c7812 */ /* 0x000fe200078ec0ff */
[----:B------:R-:W-:Y:S01]  /*0550*/  @!UP1 UMOV UR6, 0x400 ;  /* 0x0000040000069882 */ /* 0x000fe20000000000 */
[----:B------:R-:W-:Y:S01]  /*0560*/  LEA.HI R3, R3, R2, RZ, 0x2 ;  /* 0x0000000203037211 */ /* 0x000fe200078f10ff */
[----:B------:R-:W-:Y:S01]  /*0570*/  IMAD.IADD R11, R0, 0x1, -R11 ;  /* 0x00000001000b7824 */ /* 0x000fe200078e0a0b */
[----:B------:R-:W-:Y:S01]  /*0580*/  @!UP2 UMOV UR9, 0x400 ;  /* 0x000004000009a882 */ /* 0x000fe20000000000 */
[----:B------:R-:W-:Y:S01]  /*0590*/  IMAD.IADD R12, R9, 0x1, -R12 ;  /* 0x00000001090c7824 */ /* 0x000fe200078e0a0c */
[----:B------:R-:W-:Y:S01]  /*05a0*/  LOP3.LUT R3, R3, 0xfffffffc, RZ, 0xc0, !PT ;  /* 0xfffffffc03037812 */ /* 0x000fe200078ec0ff */
[----:B------:R-:W5:Y:S01]  /*05b0*/  @!UP2 S2UR UR10, SR_CgaCtaId ;  /* 0x00000000000aa9c3 */ /* 0x000f620000008800 */
[----:B-1----:R-:W-:Y:S01]  /*05c0*/  IMAD.MOV R13, RZ, RZ, -R13 ;  /* 0x000000ffff0d7224 */ /* 0x002fe200078e0a0d */
[----:B------:R-:W-:Y:S01]  /*05d0*/  VOTEU.ALL UP3, P1 ;  /* 0x00000000003f7886 */ /* 0x000fe20000860000 */
[----:B------:R-:W-:Y:S01]  /*05e0*/  IMAD R11, R12, 0x4, R11 ;  /* 0x000000040c0b7824 */ /* 0x000fe200078e020b */
[----:B------:R-:W-:Y:S01]  /*05f0*/  VOTEU.ALL UP4, P1 ;  /* 0x00000000003f7886 */ /* 0x000fe20000880000 */
[----:B------:R-:W-:Y:S01]  /*0600*/  IMAD.IADD R9, R2, 0x1, -R3 ;  /* 0x0000000102097824 */ /* 0x000fe200078e0a03 */
[----:B0-----:R-:W-:Y:S01]  /*0610*/  I2FP.F32.U32 R2, R6 ;  /* 0x0000000600027245 */ /* 0x001fe20000201000 */
[----:B---3--:R-:W-:Y:S01]  /*0620*/  IMAD R21, R14, R13, UR12 ;  /* 0x0000000c0e157e24 */ /* 0x008fe2000f8e020d */
[C---:B------:R-:W-:Y:S01]  /*0630*/  LEA.HI R0, R11.reuse, R11, RZ, 0x1 ;  /* 0x0000000b0b007211 */ /* 0x040fe200078f08ff */
[C---:B------:R-:W-:Y:S01]  /*0640*/  IMAD.SHL.U32 R88, R11.reuse, 0x4, RZ ;  /* 0x000000040b587824 */ /* 0x040fe200078e00ff */
[----:B------:R-:W-:Y:S01]  /*0650*/  VOTEU.ALL UP5, P1 ;  /* 0x00000000003f7886 */ /* 0x000fe200008a0000 */
[----:B------:R-:W-:Y:S01]  /*0660*/  FMUL R2, R2, UR4 ;  /* 0x0000000402027c20 */ /* 0x000fe20008400000 */
[----:B------:R-:W-:Y:S01]  /*0670*/  LOP3.LUT R0, R0, 0xfffffffe, RZ, 0xc0, !PT ;  /* 0xfffffffe00007812 */ /* 0x000fe200078ec0ff */
[----:B------:R-:W-:Y:S01]  /*0680*/  UMOV UR4, 0x20 ;  /* 0x0000002000047882 */ /* 0x000fe20000000000 */
[----:B------:R-:W-:Y:S01]  /*0690*/  LOP3.LUT R88, R11, 0xc, R88, 0x78, !PT ;  /* 0x0000000c0b587812 */ /* 0x000fe200078e7858 */
[----:B------:R-:W-:-:S04]  /*06a0*/  @!UP1 UIADD3 UR4, -UR4, 0x100000, URZ ;  /* 0x0010000004049890 */ /* 0x000fc8000fffe13f */
[----:B------:R-:W-:Y:S02]  /*06b0*/  @!UP1 USHF.L.U32 UR5, UR4, 0xb, URZ ;  /* 0x0000000b04059899 */ /* 0x000fe4000800063f */
[----:B------:R-:W-:Y:S01]  /*06c0*/  @!UP1 USHF.L.U32 UR4, UR4, 0x1, URZ ;  /* 0x0000000104049899 */ /* 0x000fe2000800063f */
[----:B----4-:R-:W-:Y:S01]  /*06d0*/  ISETP.EQ.U32.AND P2, PT, R15, 0x1, PT ;  /* 0x000000010f00780c */ /* 0x010fe20003f42070 */
[----:B------:R-:W-:Y:S01]  /*06e0*/  IMAD.IADD R0, R11, 0x1, -R0 ;  /* 0x000000010b007824 */ /* 0x000fe200078e0a00 */
[----:B------:R-:W0:Y:S01]  /*06f0*/  F2I.U32.TRUNC.NTZ R2, R2 ;  /* 0x0000000200027305 */ /* 0x000e22000020f000 */
[----:B--2---:R-:W-:Y:S01]  /*0700*/  @!UP1 ULEA UR8, UR7, UR6, 0x18 ;  /* 0x0000000607089291 */ /* 0x004fe2000f8ec03f */
[----:B------:R-:W-:Y:S01]  /*0710*/  R2UR UR43, R16 ;  /* 0x00000000102b72ca */ /* 0x000fe200000e0000 */
[----:B------:R-:W-:-:S04]  /*0720*/  @!UP2 UIADD3 UR6, -UR11, 0x100000, URZ ;  /* 0x001000000b06a890 */ /* 0x000fc8000fffe13f */
[----:B------:R-:W-:Y:S02]  /*0730*/  @!UP2 USHF.L.U32 UR7, UR6, 0xb, URZ ;  /* 0x0000000b0607a899 */ /* 0x000fe4000800063f */
[----:B------:R-:W-:Y:S01]  /*0740*/  @!UP2 USHF.L.U32 UR6, UR6, 0x1, URZ ;  /* 0x000000010606a899 */ /* 0x000fe2000800063f */
[----:B------:R-:W-:Y:S01]  /*0750*/  ISETP.NE.AND P3, PT, R0, R21, PT ;  /* 0x000000150000720c */ /* 0x000fe20003f65270 */
[----:B------:R-:W-:Y:S01]  /*0760*/  VOTEU.ALL UP1, P0 ;  /* 0x00000000003f7886 */ /* 0x000fe20000020000 */
[----:B-----5:R-:W-:Y:S01]  /*0770*/  @!UP2 ULEA UR9, UR10, UR9, 0x18 ;  /* 0x000000090a09a291 */ /* 0x020fe2000f8ec03f */
[----:B------:R-:W-:Y:S01]  /*0780*/  LOP3.LUT P0, RZ, R5, 0x7, RZ, 0xc0, !PT ;  /* 0x0000000705ff7812 */ /* 0x000fe2000780c0ff */
[----:B------:R-:W-:Y:S01]  /*0790*/  VOTEU.ALL UP2, P1 ;  /* 0x00000000003f7886 */ /* 0x000fe20000840000 */
[----:B------:R-:W-:Y:S02]  /*07a0*/  ISETP.NE.AND P1, PT, R9, 0x3, PT ;  /* 0x000000030900780c */ /* 0x000fe40003f25270 */
[----:B------:R-:W-:-:S02]  /*07b0*/  ISETP.LT.U32.AND P0, PT, R88, 0x2, !P0 ;  /* 0x000000025800780c */ /* 0x000fc40004701070 */
[----:B------:R-:W-:Y:S01]  /*07c0*/  ISETP.EQ.OR P1, PT, R9, RZ, !P1 ;  /* 0x000000ff0900720c */ /* 0x000fe20004f22670 */
[----:B------:R-:W1:Y:S02]  /*07d0*/  FENCE.VIEW.ASYNC.S ;  /* 0x00000000000073c6 */ /* 0x000e640000000000 */
[----:B-1----:R1:W2:Y:S01]  /*07e0*/  @!UP0 SYNCS.EXCH.64 URZ, [UR8+0x60], UR4 ;  /* 0x00006004083f85b2 */ /* 0x0022a20008000100 */
[----:B0-----:R-:W-:Y:S01]  /*07f0*/  IMAD.MOV R20, RZ, RZ, -R2 ;  /* 0x000000ffff147224 */ /* 0x001fe200078e0a02 */
[----:B------:R-:W-:-:S03]  /*0800*/  @P3 LEA.HI R0, R88, R88, RZ, 0x1 ;  /* 0x0000005858003211 */ /* 0x000fc600078f08ff */
[----:B------:R-:W-:Y:S01]  /*0810*/  IMAD R3, R25, R20, R6 ;  /* 0x0000001419037224 */ /* 0x000fe200078e0206 */
[----:B------:R-:W-:Y:S02]  /*0820*/  ISETP.EQ.AND P1, PT, R10, RZ, P1 ;  /* 0x000000ff0a00720c */ /* 0x000fe40000f22270 */
[----:B------:R-:W-:Y:S02]  /*0830*/  @P3 SHF.R.S32.HI R0, RZ, 0x1, R0 ;  /* 0x00000001ff003819 */ /* 0x000fe40000011400 */
[----:B------:R-:W-:Y:S02]  /*0840*/  SEL R23, RZ, 0x1, !P1 ;  /* 0x00000001ff177807 */ /* 0x000fe40004800000 */
[----:B------:R-:W-:Y:S02]  /*0850*/  @P3 ISETP.NE.AND P5, PT, R0, R3, PT ;  /* 0x000000030000320c */ /* 0x000fe40003fa5270 */
[----:B------:R-:W-:Y:S01]  /*0860*/  SEL R0, RZ, 0x1, !P0 ;  /* 0x00000001ff007807 */ /* 0x000fe20004000000 */
[----:B------:R1:W0:Y:S01]  /*0870*/  @!UP1 SYNCS.EXCH.64 URZ, [UR8+0x68], UR4 ;  /* 0x00006804083f95b2 */ /* 0x0002220008000100 */
[----:B------:R-:W-:Y:S01]  /*0880*/  NOP ;  /* 0x0000000000007918 */ /* 0x000fe20000000000 */
[----:B------:R-:W-:-:S02]  /*0890*/  @P3 SEL R89, RZ, 0x1, P5 ;  /* 0x00000001ff593807 */ /* 0x000fc40002800000 */
[----:B------:R-:W-:Y:S02]  /*08a0*/  SEL R23, R23, 0x2, P6 ;  /* 0x0000000217177807 */ /* 0x000fe40003000000 */
[----:B------:R-:W-:Y:S01]  /*08b0*/  LOP3.LUT R89, R89, R0, RZ, 0xc0, !PT ;  /* 0x0000000059597212 */ /* 0x000fe200078ec0ff */
[----:B------:R1:W3:Y:S01]  /*08c0*/  @!UP2 SYNCS.EXCH.64 URZ, [UR9+0x40], UR6 ;  /* 0x00004006093fa5b2 */ /* 0x0002e20008000100 */
[----:B------:R1:W4:Y:S01]  /*08d0*/  @!UP3 SYNCS.EXCH.64 URZ, [UR9+0x48], UR6 ;  /* 0x00004806093fb5b2 */ /* 0x0003220008000100 */
[----:B------:R1:W0:Y:S01]  /*08e0*/  @!UP4 SYNCS.EXCH.64 URZ, [UR9+0x50], UR6 ;  /* 0x00005006093fc5b2 */ /* 0x0002220008000100 */
[----:B------:R1:W0:Y:S01]  /*08f0*/  @!UP5 SYNCS.EXCH.64 URZ, [UR9+0x58], UR6 ;  /* 0x00005806093fd5b2 */ /* 0x0002220008000100 */
[----:B------:R-:W-:Y:S01]  /*0900*/  NOP ;  /* 0x0000000000007918 */ /* 0x000fe20000000000 */
[----:B-12---:R-:W-:Y:S05]  /*0910*/  @!P2 BRA `(.L_x_3) ;  /* 0x000000000008a947 */ /* 0x006fea0003800000 */
[----:B0--34-:R-:W-:Y:S01]  /*0920*/  UCGABAR_ARV ;  /* 0x00000000000079c7 */ /* 0x019fe20008000000 */
[----:B------:R-:W-:Y:S05]  /*0930*/  BRA `(.L_x_4) ;  /* 0x0000000000047947 */ /* 0x000fea0003800000 */
.L_x_3:
[----:B0--34-:R-:W-:Y:S01]  /*0940*/  NOP ;  /* 0x0000000000007918 */ /* 0x019fe20000000000 */
.L_x_4:
[----:B------:R-:W-:Y:S01]  /*0950*/  ULDC.64 UR4, c[0x0][0x598] ;  /* 0x0001660000047ab9 */ /* 0x000fe20000000a00 */
[----:B------:R-:W-:Y:S01]  /*0960*/  ULDC.64 UR36, c[0x0][0x208] ;  /* 0x0000820000247ab9 */ /* 0x000fe20000000a00 */
[----:B------:R-:W-:-:S04]  /*0970*/  ISETP.NE.U32.AND P0, PT, RZ, UR4, PT ;  /* 0x00000004ff007c0c */ /* 0x000fc8000bf05070 */
[----:B------:R-:W-:-:S13]  /*0980*/  ISETP.NE.AND.EX P0, PT, RZ, UR5, PT, P0 ;  /* 0x00000005ff007c0c */ /* 0x000fda000bf05300 */
[----:B------:R-:W-:Y:S05]  /*0990*/  @!P0 BRA `(.L_x_5) ;  /* 0x00000000001c8947 */ /* 0x000fea0003800000 */
[----:B------:R-:W0:Y:S02]  /*09a0*/  LDC.64 R2, c[0x0][0x598] ;  /* 0x00016600ff027b82 */ /* 0x000e240000000a00 */
[----:B0-----:R-:W2:Y:S02]  /*09b0*/  LDG.E.64 R2, desc[UR36][R2.64] ;  /* 0x0000002402027981 */ /* 0x001ea4000c1e1b00 */
[----:B--2---:R-:W-:-:S04]  /*09c0*/  ISETP.NE.U32.AND P0, PT, R2, RZ, PT ;  /* 0x000000ff0200720c */ /* 0x004fc80003f05070 */
[----:B------:R-:W-:-:S13]  /*09d0*/  ISETP.NE.AND.EX P0, PT, R3, RZ, PT, P0 ;  /* 0x000000ff0300720c */ /* 0x000fda0003f05300 */
[----:B------:R-:W-:Y:S05]  /*09e0*/  @!P0 BRA `(.L_x_5) ;  /* 0x0000000000088947 */ /* 0x000fea0003800000 */
[----:B------:R0:W5:Y:S01]  /*09f0*/  LD.E R90, desc[UR36][R2.64] ;  /* 0x00000024025a7980 */ /* 0x000162000c101900 */
[----:B------:R-:W-:Y:S05]  /*0a00*/  BRA `(.L_x_6) ;  /* 0x0000000000247947 */ /* 0x000fea0003800000 */
.L_x_5:
[----:B------:R-:W-:Y:S02]  /*0a10*/  ULDC.64 UR4, c[0x0][0x588] ;  /* 0x0001620000047ab9 */ /* 0x000fe40000000a00 */
[----:B------:R-:W-:-:S04]  /*0a20*/  ISETP.NE.U32.AND P0, PT, RZ, UR4, PT ;  /* 0x00000004ff007c0c */ /* 0x000fc8000bf05070 */
[----:B------:R-:W-:-:S13]  /*0a30*/  ISETP.NE.AND.EX P0, PT, RZ, UR5, PT, P0 ;  /* 0x00000005ff007c0c */ /* 0x000fda000bf05300 */
[----:B------:R-:W-:Y:S05]  /*0a40*/  @!P0 BRA `(.L_x_7) ;  /* 0x00000000000c8947 */ /* 0x000fea0003800000 */
[----:B------:R-:W0:Y:S02]  /*0a50*/  LDC.64 R90, c[0x0][0x588] ;  /* 0x00016200ff5a7b82 */ /* 0x000e240000000a00 */
[----:B0-----:R1:W5:Y:S01]  /*0a60*/  LDG.E R90, desc[UR36][R90.64] ;  /* 0x000000245a5a7981 */ /* 0x001362000c1e1900 */
[----:B------:R-:W-:Y:S05]  /*0a70*/  BRA `(.L_x_6) ;  /* 0x0000000000087947 */ /* 0x000fea0003800000 */
.L_x_7:
[----:B------:R-:W-:Y:S02]  /*0a80*/  ULDC UR4, c[0x0][0x580] ;  /* 0x0001600000047ab9 */ /* 0x000fe40000000800 */
[----:B------:R-:W-:-:S07]  /*0a90*/  IMAD.U32 R90, RZ, RZ, UR4 ;  /* 0x00000004ff5a7e24 */ /* 0x000fce000f8e00ff */
.L_x_6:
[----:B------:R-:W-:Y:S02]  /*0aa0*/  ULDC.64 UR4, c[0x0][0x5a0] ;  /* 0x0001680000047ab9 */ /* 0x000fe40000000a00 */
[----:B------:R-:W-:-:S04]  /*0ab0*/  ISETP.NE.U32.AND P0, PT, RZ, UR4, PT ;  /* 0x00000004ff007c0c */ /* 0x000fc8000bf05070 */
[----:B------:R-:W-:-:S13]  /*0ac0*/  ISETP.NE.AND.EX P0, PT, RZ, UR5, PT, P0 ;  /* 0x00000005ff007c0c */ /* 0x000fda000bf05300 */
[----:B------:R-:W-:Y:S05]  /*0ad0*/  @!P0 BRA `(.L_x_8) ;  /* 0x00000000001c8947 */ /* 0x000fea0003800000 */
[----:B0-----:R-:W0:Y:S02]  /*0ae0*/  LDC.64 R2, c[0x0][0x5a0] ;  /* 0x00016800ff027b82 */ /* 0x001e240000000a00 */
[----:B0-----:R-:W2:Y:S02]  /*0af0*/  LDG.E.64 R2, desc[UR36][R2.64] ;  /* 0x0000002402027981 */ /* 0x001ea4000c1e1b00 */
[----:B--2---:R-:W-:-:S04]  /*0b00*/  ISETP.NE.U32.AND P0, PT, R2, RZ, PT ;  /* 0x000000ff0200720c */ /* 0x004fc80003f05070 */
[----:B------:R-:W-:-:S13]  /*0b10*/  ISETP.NE.AND.EX P0, PT, R3, RZ, PT, P0 ;  /* 0x000000ff0300720c */ /* 0x000fda0003f05300 */
[----:B------:R-:W-:Y:S05]  /*0b20*/  @!P0 BRA `(.L_x_8) ;  /* 0x0000000000088947 */ /* 0x000fea0003800000 */
[----:B-1----:R0:W5:Y:S01]  /*0b30*/  LD.E R91, desc[UR36][R2.64] ;  /* 0x00000024025b7980 */ /* 0x002162000c101900 */
[----:B------:R-:W-:Y:S05]  /*0b40*/  BRA `(.L_x_9) ;  /* 0x0000000000247947 */ /* 0x000fea0003800000 */
.L_x_8:
[----:B------:R-:W-:Y:S02]  /*0b50*/  ULDC.64 UR4, c[0x0][0x590] ;  /* 0x0001640000047ab9 */ /* 0x000fe40000000a00 */
[----:B------:R-:W-:-:S04]  /*0b60*/  ISETP.NE.U32.AND P0, PT, RZ, UR4, PT ;  /* 0x00000004ff007c0c */ /* 0x000fc8000bf05070 */
[----:B------:R-:W-:-:S13]  /*0b70*/  ISETP.NE.AND.EX P0, PT, RZ, UR5, PT, P0 ;  /* 0x00000005ff007c0c */ /* 0x000fda000bf05300 */
[----:B------:R-:W-:Y:S05]  /*0b80*/  @!P0 BRA `(.L_x_10) ;  /* 0x00000000000c8947 */ /* 0x000fea0003800000 */
[----:B0-----:R-:W1:Y:S02]  /*0b90*/  LDC.64 R2, c[0x0][0x590] ;  /* 0x00016400ff027b82 */ /* 0x001e640000000a00 */
[----:B-1----:R1:W5:Y:S01]  /*0ba0*/  LDG.E R91, desc[UR36][R2.64] ;  /* 0x00000024025b7981 */ /* 0x002362000c1e1900 */
[----:B------:R-:W-:Y:S05]  /*0bb0*/  BRA `(.L_x_9) ;  /* 0x0000000000087947 */ /* 0x000fea0003800000 */
.L_x_10:
[----:B------:R-:W-:Y:S02]  /*0bc0*/  ULDC UR4, c[0x0][0x584] ;  /* 0x0001610000047ab9 */ /* 0x000fe40000000800 */
[----:B-1----:R-:W-:-:S07]  /*0bd0*/  IMAD.U32 R91, RZ, RZ, UR4 ;  /* 0x00000004ff5b7e24 */ /* 0x002fce000f8e00ff */
.L_x_9:
[----:B01----:R-:W0:Y:S01]  /*0be0*/  LDC R2, c[0x0][0x65c] ;  /* 0x00019700ff027b82 */ /* 0x003e220000000800 */
[----:B------:R-:W-:Y:S01]  /*0bf0*/  ULDC UR6, c[0x0][0x28c] ;  /* 0x0000a30000067ab9 */ /* 0x000fe20000000800 */
[----:B------:R-:W-:Y:S01]  /*0c00*/  ISETP.NE.AND P0, PT, R10, 0x2, PT ;  /* 0x000000020a00780c */ /* 0x000fe20003f05270 */
[----:B------:R-:W-:Y:S01]  /*0c10*/  UIADD3 UR6, UR6, 0x7f, URZ ;  /* 0x0000007f06067890 */ /* 0x000fe2000fffe03f */
[----:B------:R-:W-:Y:S01]  /*0c20*/  IMAD.U32 R10, RZ, RZ, UR12 ;  /* 0x0000000cff0a7e24 */ /* 0x000fe2000f8e00ff */
[----:B------:R-:W-:Y:S01]  /*0c30*/  UMOV UR38, URZ ;  /* 0x0000003f00267c82 */ /* 0x000fe20008000000 */
[----:B------:R-:W-:Y:S01]  /*0c40*/  UMOV UR39, URZ ;  /* 0x0000003f00277c82 */ /* 0x000fe20008000000 */
[----:B------:R-:W-:Y:S01]  /*0c50*/  USHF.R.S32.HI UR7, URZ, 0x1f, UR6 ;  /* 0x0000001f3f077899 */ /* 0x000fe20008011406 */
[----:B------:R-:W-:-:S03]  /*0c60*/  ULDC.64 UR8, c[0x0][0x650] ;  /* 0x0001940000087ab9 */ /* 0x000fc60000000a00 */
[----:B------:R-:W-:-:S04]  /*0c70*/  ULEA.HI UR7, UR7, UR6, URZ, 0x7 ;  /* 0x0000000607077291 */ /* 0x000fc8000f8f383f */
[----:B------:R-:W-:Y:S01]  /*0c80*/  USHF.R.S32.HI UR40, URZ, 0x7, UR7 ;  /* 0x000000073f287899 */ /* 0x000fe20008011407 */
[----:B0-----:R-:W-:-:S13]  /*0c90*/  ISETP.NE.AND P1, PT, R2, 0x1, PT ;  /* 0x000000010200780c */ /* 0x001fda0003f25270 */
[----:B------:R-:W0:Y:S01]  /*0ca0*/  @P1 LDC R17, c[0x0][0x10] ;  /* 0x00000400ff111b82 */ /* 0x000e220000000800 */
[----:B------:R-:W-:Y:S02]  /*0cb0*/  @P1 IMAD.MOV.U32 R7, RZ, RZ, RZ ;  /* 0x000000ffff071224 */ /* 0x000fe400078e00ff */
[----:B------:R-:W-:-:S05]  /*0cc0*/  @P1 IMAD.MOV.U32 R11, RZ, RZ, RZ ;  /* 0x000000ffff0b1224 */ /* 0x000fca00078e00ff */
[----:B------:R-:W1:Y:S01]  /*0cd0*/  @!P1 LDC R3, c[0x0][0xc] ;  /* 0x00000300ff039b82 */ /* 0x000e620000000800 */
[----:B------:R-:W-:Y:S01]  /*0ce0*/  ULDC UR4, c[0x0][0xc] ;  /* 0x0000030000047ab9 */ /* 0x000fe20000000800 */
[----:B------:R-:W-:Y:S02]  /*0cf0*/  ULDC UR5, c[0x0][0x10] ;  /* 0x0000040000057ab9 */ /* 0x000fe40000000800 */
[----:B------:R-:W-:-:S04]  /*0d00*/  UIMAD.WIDE.U32 UR4, UR4, UR5, URZ ;  /* 0x00000005040472a5 */ /* 0x000fc8000f8e003f */
[----:B------:R-:W2:Y:S01]  /*0d10*/  LDC R0, c[0x0][0x14] ;  /* 0x00000500ff007b82 */ /* 0x000ea20000000800 */
[----:B0-----:R-:W-:-:S04]  /*0d20*/  @P1 IMAD.WIDE.U32 R16, R17, UR12, R6 ;  /* 0x0000000c11101c25 */ /* 0x001fc8000f8e0006 */
[----:B------:R-:W-:Y:S02]  /*0d30*/  @P1 IMAD.IADD R17, R17, 0x1, R11 ;  /* 0x0000000111111824 */ /* 0x000fe400078e020b */
[----:B------:R-:W-:Y:S02]  /*0d40*/  IMAD.MOV.U32 R11, RZ, RZ, RZ ;  /* 0x000000ffff0b7224 */ /* 0x000fe400078e00ff */
[----:B-1----:R-:W-:-:S04]  /*0d50*/  @!P1 IMAD.WIDE.U32 R10, R6, R3, R10 ;  /* 0x00000003060a9225 */ /* 0x002fc800078e000a */
[----:B------:R-:W-:Y:S02]  /*0d60*/  @!P1 IMAD.MOV.U32 R16, RZ, RZ, R10 ;  /* 0x000000ffff109224 */ /* 0x000fe400078e000a */
[----:B--2---:R-:W-:-:S04]  /*0d70*/  IMAD.WIDE.U32 R12, R0, UR4, RZ ;  /* 0x00000004000c7c25 */ /* 0x004fc8000f8e00ff */
[----:B------:R-:W-:Y:S01]  /*0d80*/  IMAD R3, R0, UR5, RZ ;  /* 0x0000000500037c24 */ /* 0x000fe2000f8e02ff */
[----:B------:R0:W-:Y:S01]  /*0d90*/  STL.64 [R1], R12 ;  /* 0x0000000c01007387 */ /* 0x0001e20000100a00 */
[----:B------:R-:W-:Y:S02]  /*0da0*/  @!P1 IMAD.MOV.U32 R17, RZ, RZ, R11 ;  /* 0x000000ffff119224 */ /* 0x000fe400078e000b */
[----:B------:R-:W-:Y:S01]  /*0db0*/  IMAD.IADD R0, R13, 0x1, R3 ;  /* 0x000000010d007824 */ /* 0x000fe200078e0203 */
[----:B------:R-:W-:Y:S06]  /*0dc0*/  @P0 BRA `(.L_x_11) ;  /* 0x0000000000200947 */ /* 0x000fec0003800000 */
[----:B------:R-:W-:Y:S01]  /*0dd0*/  UISETP.GE.U32.AND UP0, UPT, UR40, 0x3, UPT ;  /* 0x000000032800788c */ /* 0x000fe2000bf06070 */
[----:B------:R-:W-:Y:S01]  /*0de0*/  IADD3 R16, P0, R16, R12, RZ ;  /* 0x0000000c10107210 */ /* 0x000fe20007f1e0ff */
[----:B------:R-:W-:Y:S01]  /*0df0*/  UIMAD.WIDE.U32 UR4, UR40, -0x55555555, URZ ;  /* 0xaaaaaaab280478a5 */ /* 0x000fe2000f8e003f */
[----:B------:R-:W-:-:S03]  /*0e00*/  UMOV UR39, URZ ;  /* 0x0000003f00277c82 */ /* 0x000fc60008000000 */
[----:B------:R-:W-:Y:S01]  /*0e10*/  USHF.R.U32.HI UR4, URZ, 0x1, UR5 ;  /* 0x000000013f047899 */ /* 0x000fe20008011605 */
[----:B------:R-:W-:-:S03]  /*0e20*/  IMAD.X R17, R0, 0x1, R17, P0 ;  /* 0x0000000100117824 */ /* 0x000fc600000e0611 */
[----:B------:R-:W-:Y:S02]  /*0e30*/  UIMAD UR38, UR4, -0x3, UR40 ;  /* 0xfffffffd042678a4 */ /* 0x000fe4000f8e0228 */
[----:B------:R-:W-:-:S12]  /*0e40*/  @UP0 ULOP3.LUT UR39, UR4, 0x1, URZ, 0xc0, !UPT ;  /* 0x0000000104270892 */ /* 0x000fd8000f8ec03f */
.L_x_11:
[----:B------:R-:W-:Y:S01]  /*0e50*/  ISETP.GE.U32.AND P0, PT, R16, UR8, PT ;  /* 0x0000000810007c0c */ /* 0x000fe2000bf06070 */
[----:B------:R-:W-:Y:S01]  /*0e60*/  IMAD.MOV.U32 R22, RZ, RZ, -0x1 ;  /* 0xffffffffff167424 */ /* 0x000fe200078e00ff */
[----:B------:R-:W-:Y:S01]  /*0e70*/  PRMT R3, RZ, 0x7610, R3 ;  /* 0x00007610ff037816 */ /* 0x000fe20000000003 */
[----:B------:R-:W-:Y:S01]  /*0e80*/  IMAD.MOV.U32 R18, RZ, RZ, -0x1 ;  /* 0xffffffffff127424 */ /* 0x000fe200078e00ff */
[----:B------:R-:W-:Y:S01]  /*0e90*/  ISETP.GE.U32.AND.EX P0, PT, R17, UR9, PT, P0 ;  /* 0x0000000911007c0c */ /* 0x000fe2000bf06100 */
[----:B------:R-:W-:-:S12]  /*0ea0*/  IMAD.MOV.U32 R19, RZ, RZ, -0x1 ;  /* 0xffffffffff137424 */ /* 0x000fd800078e00ff */
[----:B------:R-:W-:Y:S05]  /*0eb0*/  @P0 BRA `(.L_x_12) ;  /* 0x0000000400280947 */ /* 0x000fea0003800000 */
[----:B------:R-:W1:Y:S01]  /*0ec0*/  LDC.64 R26, c[0x0][0x628] ;  /* 0x00018a00ff1a7b82 */ /* 0x000e620000000a00 */
[----:B------:R-:W-:Y:S02]  /*0ed0*/  IMAD.MOV.U32 R10, RZ, RZ, R16 ;  /* 0x000000ffff0a7224 */ /* 0x000fe400078e0010 */
[----:B------:R-:W-:-:S05]  /*0ee0*/  IMAD.MOV.U32 R11, RZ, RZ, R17 ;  /* 0x000000ffff0b7224 */ /* 0x000fca00078e0011 */
[----:B------:R-:W2:Y:S08]  /*0ef0*/  LDC R18, c[0x0][0x630] ;  /* 0x00018c00ff127b82 */ /* 0x000eb00000000800 */
[----:B------:R-:W3:Y:S01]  /*0f00*/  LDC.64 R28, c[0x0][0x620] ;  /* 0x00018800ff1c7b82 */ /* 0x000ee20000000a00 */
[----:B-1----:R-:W-:-:S04]  /*0f10*/  ISETP.NE.U32.AND P0, PT, R26, RZ, PT ;  /* 0x000000ff1a00720c */ /* 0x002fc80003f05070 */
[----:B------:R-:W-:-:S13]  /*0f20*/  ISETP.NE.AND.EX P0, PT, R27, RZ, PT, P0 ;  /* 0x000000ff1b00720c */ /* 0x000fda0003f05300 */
[----:B--23--:R-:W-:Y:S05]  /*0f30*/  @!P0 BRA `(.L_x_13) ;  /* 0x0000000000288947 */ /* 0x00cfea0003800000 */
[----:B------:R-:W1:Y:S02]  /*0f40*/  LDC R3, c[0x0][0x634] ;  /* 0x00018d00ff037b82 */ /* 0x000e640000000800 */
[----:B-1----:R-:W-:-:S05]  /*0f50*/  IADD3 R3, P0, R16, R3, RZ ;  /* 0x0000000310037210 */ /* 0x002fca0007f1e0ff */
[----:B------:R-:W-:-:S04]  /*0f60*/  IMAD.X R19, RZ, RZ, R17, P0 ;  /* 0x000000ffff137224 */ /* 0x000fc800000e0611 */
[----:B------:R-:W-:-:S04]  /*0f70*/  IMAD.WIDE.U32 R10, R19, R26, RZ ;  /* 0x0000001a130a7225 */ /* 0x000fc800078e00ff */
[----:B0-----:R-:W-:-:S04]  /*0f80*/  IMAD.WIDE.U32 R12, P0, R3, R27, R10 ;  /* 0x0000001b030c7225 */ /* 0x001fc8000780000a */
[----:B------:R-:W-:-:S04]  /*0f90*/  IMAD.WIDE.U32 R10, R3, R26, RZ ;  /* 0x0000001a030a7225 */ /* 0x000fc800078e00ff */
[----:B------:R-:W-:Y:S01]  /*0fa0*/  IMAD.X R15, RZ, RZ, RZ, P0 ;  /* 0x000000ffff0f7224 */ /* 0x000fe200000e06ff */
[----:B------:R-:W-:Y:S01]  /*0fb0*/  IADD3 RZ, P0, R11, R12, RZ ;  /* 0x0000000c0bff7210 */ /* 0x000fe20007f1e0ff */
[----:B------:R-:W-:-:S04]  /*0fc0*/  IMAD.MOV.U32 R14, RZ, RZ, R13 ;  /* 0x000000ffff0e7224 */ /* 0x000fc800078e000d */
[----:B------:R-:W-:-:S08]  /*0fd0*/  IMAD.WIDE.U32.X R10, R19, R27, R14, P0 ;  /* 0x0000001b130a7225 */ /* 0x000fd000000e040e */
.L_x_13:
[----:B------:R-:W1:Y:S01]  /*0fe0*/  LDC.64 R32, c[0x0][0x640] ;  /* 0x00019000ff207b82 */ /* 0x000e620000000a00 */
[-CC-:B------:R-:W-:Y:S02]  /*0ff0*/  SHF.R.U64 R30, R10, R18.reuse, R11.reuse ;  /* 0x000000120a1e7219 */ /* 0x180fe4000000120b */
[----:B------:R-:W-:Y:S02]  /*1000*/  SHF.R.U32.HI R3, RZ, R18, R11 ;  /* 0x00000012ff037219 */ /* 0x000fe4000001160b */
[----:B0-----:R-:W-:-:S03]  /*1010*/  IADD3 R13, P0, RZ, -R30, RZ ;  /* 0x8000001eff0d7210 */ /* 0x001fc60007f1e0ff */
[----:B------:R-:W0:Y:S02]  /*1020*/  LDC R14, c[0x0][0x618] ;  /* 0x00018600ff0e7b82 */ /* 0x000e240000000800 */
[----:B------:R-:W-:Y:S02]  /*1030*/  IMAD.X R3, RZ, RZ, ~R3, P0 ;  /* 0x000000ffff037224 */ /* 0x000fe400000e0e03 */
[----:B------:R-:W-:-:S04]  /*1040*/  IMAD.WIDE.U32 R10, R13, R28, R16 ;  /* 0x0000001c0d0a7225 */ /* 0x000fc800078e0010 */
[----:B------:R-:W2:Y:S01]  /*1050*/  LDC R15, c[0x0][0x608] ;  /* 0x00018200ff0f7b82 */ /* 0x000ea20000000800 */
[----:B------:R-:W-:Y:S02]  /*1060*/  IMAD R12, R3, R28, RZ ;  /* 0x0000001c030c7224 */ /* 0x000fe400078e02ff */
[----:B------:R-:W-:Y:S02]  /*1070*/  IMAD.MOV.U32 R28, RZ, RZ, 0x1 ;  /* 0x00000001ff1c7424 */ /* 0x000fe400078e00ff */
[----:B------:R-:W-:Y:S02]  /*1080*/  IMAD R3, R13, R29, R12 ;  /* 0x0000001d0d037224 */ /* 0x000fe400078e020c */
[----:B------:R-:W-:Y:S01]  /*1090*/  IMAD.MOV.U32 R12, RZ, RZ, -0x1 ;  /* 0xffffffffff0c7424 */ /* 0x000fe200078e00ff */
[----:B------:R-:W3:Y:S01]  /*10a0*/  LDC R31, c[0x0][0x658] ;  /* 0x00019600ff1f7b82 */ /* 0x000ee20000000800 */
[----:B------:R-:W-:Y:S01]  /*10b0*/  IMAD.IADD R3, R11, 0x1, R3 ;  /* 0x000000010b037824 */ /* 0x000fe200078e0203 */
[----:B-1----:R-:W-:-:S04]  /*10c0*/  ISETP.NE.U32.AND P0, PT, R32, RZ, PT ;  /* 0x000000ff2000720c */ /* 0x002fc80003f05070 */
[----:B------:R-:W-:Y:S02]  /*10d0*/  ISETP.NE.AND.EX P0, PT, R33, RZ, PT, P0 ;  /* 0x000000ff2100720c */ /* 0x000fe40003f05300 */
[----:B------:R-:W1:Y:S01]  /*10e0*/  LDC R24, c[0x0][0x600] ;  /* 0x00018000ff187b82 */ /* 0x000e620000000800 */
[-CC-:B0-----:R-:W-:Y:S02]  /*10f0*/  SHF.R.U64 R27, R10, R14.reuse, R3.reuse ;  /* 0x0000000e0a1b7219 */ /* 0x181fe40000001203 */
[----:B------:R-:W-:-:S05]  /*1100*/  SHF.R.U32.HI R10, RZ, R14, R3 ;  /* 0x0000000eff0a7219 */ /* 0x000fca0000011603 */
[----:B------:R-:W0:Y:S01]  /*1110*/  LDC R22, c[0x0][0x648] ;  /* 0x00019200ff167b82 */ /* 0x000e220000000800 */
[-CC-:B--2---:R-:W-:Y:S02]  /*1120*/  SHF.R.U64 R35, R27, R15.reuse, R10.reuse ;  /* 0x0000000f1b237219 */ /* 0x184fe4000000120a */
[----:B------:R-:W-:-:S05]  /*1130*/  SHF.R.U32.HI R10, RZ, R15, R10 ;  /* 0x0000000fff0a7219 */ /* 0x000fca000001160a */
[----:B------:R-:W2:Y:S01]  /*1140*/  LDC R26, c[0x0][0x638] ;  /* 0x00018e00ff1a7b82 */ /* 0x000ea20000000800 */
[-CC-:B---3--:R-:W-:Y:S02]  /*1150*/  SHF.R.U64 R34, R35, R31.reuse, R10.reuse ;  /* 0x0000001f23227219 */ /* 0x188fe4000000120a */
[-C--:B------:R-:W-:Y:S02]  /*1160*/  SHF.L.U32 R3, R12, R31.reuse, RZ ;  /* 0x0000001f0c037219 */ /* 0x080fe400000006ff */
[----:B------:R-:W-:Y:S01]  /*1170*/  SHF.R.U32.HI R11, RZ, R31, R10 ;  /* 0x0000001fff0b7219 */ /* 0x000fe2000001160a */
[----:B------:R-:W-:Y:S01]  /*1180*/  IMAD.MOV.U32 R10, RZ, RZ, R34 ;  /* 0x000000ffff0a7224 */ /* 0x000fe200078e0022 */
[----:B------:R-:W-:Y:S01]  /*1190*/  LOP3.LUT R18, RZ, R3, RZ, 0x33, !PT ;  /* 0x00000003ff127212 */ /* 0x000fe200078e33ff */
[----:B------:R-:W3:Y:S01]  /*11a0*/  LDC R29, c[0x0][0x610] ;  /* 0x00018400ff1d7b82 */ /* 0x000ee20000000800 */
[----:B------:R-:W-:Y:S05]  /*11b0*/  @!P0 BRA `(.L_x_14) ;  /* 0x0000000000288947 */ /* 0x000fea0003800000 */
[----:B------:R-:W4:Y:S02]  /*11c0*/  LDC R3, c[0x0][0x64c] ;  /* 0x00019300ff037b82 */ /* 0x000f240000000800 */
[----:B----4-:R-:W-:-:S05]  /*11d0*/  IADD3 R3, P0, R34, R3, RZ ;  /* 0x0000000322037210 */ /* 0x010fca0007f1e0ff */
[----:B------:R-:W-:-:S04]  /*11e0*/  IMAD.X R19, RZ, RZ, R11, P0 ;  /* 0x000000ffff137224 */ /* 0x000fc800000e060b */
[----:B------:R-:W-:-:S04]  /*11f0*/  IMAD.WIDE.U32 R10, R19, R32, RZ ;  /* 0x00000020130a7225 */ /* 0x000fc800078e00ff */
[----:B------:R-:W-:-:S04]  /*1200*/  IMAD.WIDE.U32 R12, P0, R3, R33, R10 ;  /* 0x00000021030c7225 */ /* 0x000fc8000780000a */
[----:B------:R-:W-:-:S04]  /*1210*/  IMAD.WIDE.U32 R10, R3, R32, RZ ;  /* 0x00000020030a7225 */ /* 0x000fc800078e00ff */
[----:B------:R-:W-:Y:S01]  /*1220*/  IMAD.X R15, RZ, RZ, RZ, P0 ;  /* 0x000000ffff0f7224 */ /* 0x000fe200000e06ff */
[----:B------:R-:W-:Y:S01]  /*1230*/  IADD3 RZ, P0, R11, R12, RZ ;  /* 0x0000000c0bff7210 */ /* 0x000fe20007f1e0ff */
[----:B------:R-:W-:-:S04]  /*1240*/  IMAD.MOV.U32 R14, RZ, RZ, R13 ;  /* 0x000000ffff0e7224 */ /* 0x000fc800078e000d */
[----:B------:R-:W-:-:S08]  /*1250*/  IMAD.WIDE.U32.X R10, R19, R33, R14, P0 ;  /* 0x00000021130a7225 */ /* 0x000fd000000e040e */
.L_x_14:
[----:B0-----:R-:W-:Y:S01]  /*1260*/  SHF.R.U64 R7, R10, R22, R11 ;  /* 0x000000160a077219 */ /* 0x001fe2000000120b */
[----:B-1----:R-:W-:Y:S01]  /*1270*/  VIADD R10, R24, 0xffffffff ;  /* 0xffffffff180a7836 */ /* 0x002fe20000000000 */
[----:B------:R-:W-:Y:S01]  /*1280*/  SHF.L.U32 R3, R28, R31, RZ ;  /* 0x0000001f1c037219 */ /* 0x000fe200000006ff */
[----:B------:R-:W-:Y:S01]  /*1290*/  @P1 IMAD R21, R25, R20, R6 ;  /* 0x0000001419151224 */ /* 0x000fe200078e0206 */
[----:B------:R-:W-:Y:S01]  /*12a0*/  LOP3.LUT R18, R35, R18, RZ, 0xc0, !PT ;  /* 0x0000001223127212 */ /* 0x000fe200078ec0ff */
[----:B------:R-:W-:Y:S02]  /*12b0*/  IMAD.MOV R11, RZ, RZ, -R7 ;  /* 0x000000ffff0b7224 */ /* 0x000fe400078e0a07 */
[----:B------:R-:W-:Y:S02]  /*12c0*/  IMAD.MOV.U32 R6, RZ, RZ, 0x1 ;  /* 0x00000001ff067424 */ /* 0x000fe400078e00ff */
[----:B------:R-:W-:Y:S01]  /*12d0*/  IMAD R18, R3, R7, R18 ;  /* 0x0000000703127224 */ /* 0x000fe200078e0212 */
[----:B------:R-:W-:Y:S01]  /*12e0*/  LOP3.LUT R7, R27, R10, RZ, 0xc0, !PT ;  /* 0x0000000a1b077212 */ /* 0x000fe200078ec0ff */
[----:B--2---:R-:W-:-:S02]  /*12f0*/  IMAD R3, R11, R26, R34 ;  /* 0x0000001a0b037224 */ /* 0x004fc400078e0222 */
[----:B---3--:R-:W-:Y:S02]  /*1300*/  IMAD R22, R18, R29, R21 ;  /* 0x0000001d12167224 */ /* 0x008fe400078e0215 */
[----:B------:R-:W-:Y:S01]  /*1310*/  IMAD R7, R3, R24, R7 ;  /* 0x0000001803077224 */ /* 0x000fe200078e0207 */
[----:B------:R-:W-:Y:S01]  /*1320*/  PRMT R3, R6, 0x7610, R3 ;  /* 0x0000761006037816 */ /* 0x000fe20000000003 */
[----:B------:R-:W-:-:S03]  /*1330*/  IMAD.MOV.U32 R19, RZ, RZ, R30 ;  /* 0x000000ffff137224 */ /* 0x000fc600078e001e */
[----:B------:R-:W-:Y:S02]  /*1340*/  SEL R18, R7, R22, !P1 ;  /* 0x0000001607127207 */ /* 0x000fe40004800000 */
[----:B------:R-:W-:-:S07]  /*1350*/  SEL R22, R22, R7, !P1 ;  /* 0x0000000716167207 */ /* 0x000fce0004800000 */
.L_x_12:
[----:B------:R-:W-:Y:S05]  /*1360*/  @!P2 BRA `(.L_x_15) ;  /* 0x00000000000ca947 */ /* 0x000fea0003800000 */
[----:B------:R-:W-:Y:S01]  /*1370*/  UCGABAR_WAIT ;  /* 0x0000000000007dc7 */ /* 0x000fe20008000000 */
[----:B------:R-:W-:Y:S01]  /*1380*/  CCTL.IVALL ;  /* 0x00000000ff00798f */ /* 0x000fe20002000000 */
[----:B------:R-:W-:Y:S05]  /*1390*/  BRA `(.L_x_16) ;  /* 0x0000000000047947 */ /* 0x000fea0003800000 */
.L_x_15:
[----:B------:R-:W-:Y:S06]  /*13a0*/  BAR.SYNC.DEFER_BLOCKING 0x0 ;  /* 0x0000000000007b1d */ /* 0x000fec0000010000 */
.L_x_16:
[----:B------:R-:W-:Y:S05]  /*13b0*/  @!P4 BRA `(.L_x_17) ;  /* 0x000000580060c947 */ /* 0x000fea0003800000 */
[----:B------:R-:W-:-:S13]  /*13c0*/  ISETP.GT.U32.AND P0, PT, R36, 0x1, PT ;  /* 0x000000012400780c */ /* 0x000fda0003f04070 */
[----:B------:R-:W-:Y:S05]  /*13d0*/  @P0 EXIT ;  /* 0x000000000000094d */ /* 0x000fea0003800000 */
.L_x_18:
[----:B------:R-:W-:-:S08]  /*13e0*/  NOP ;  /* 0x0000000000007918 */ /* 0x000fd00000000000 */
[----:B------:R-:W1:Y:S02]  /*13f0*/  USETMAXREG.TRY_ALLOC.CTAPOOL UP0, 0xe8 ;  /* 0x000000e8000079c8 */ /* 0x000e640008000600 */
[----:B-1----:R-:W-:-:S13]  /*1400*/  PLOP3.LUT P0, PT, PT, PT, UP0, 0x80, 0x0 ;  /* 0x000000000000781c */ /* 0x002fda0003f0f008 */
[----:B------:R-:W-:Y:S05]  /*1410*/  @!P0 BRA `(.L_x_18) ;  /* 0xfffffffc00f08947 */ /* 0x000fea000383ffff */
[----:B------:R-:W-:-:S13]  /*1420*/  LOP3.LUT P0, RZ, R3, 0xff, RZ, 0xc0, !PT ;  /* 0x000000ff03ff7812 */ /* 0x000fda000780c0ff */
[----:B------:R-:W-:Y:S05]  /*1430*/  @!P0 EXIT ;  /* 0x000000000000894d */ /* 0x000fea0003800000 */
[----:B------:R-:W2:Y:S01]  /*1440*/  LDL.64 R10, [R1] ;  /* 0x00000000010a7983 */ /* 0x000ea20000100a00 */
[CC--:B------:R-:W-:Y:S01]  /*1450*/  LEA.HI R3, R8.reuse, R5.reuse, RZ, 0x2 ;  /* 0x0000000508037211 */ /* 0x0c0fe200078f10ff */
[----:B------:R-:W1:Y:S01]  /*1460*/  S2UR UR4, SR_CgaCtaId ;  /* 0x00000000000479c3 */ /* 0x000e620000008800 */
[----:B------:R-:W-:Y:S01]  /*1470*/  LEA.HI R8, R8, R5, RZ, 0x5 ;  /* 0x0000000508087211 */ /* 0x000fe200078f28ff */
[----:B------:R-:W-:Y:S01]  /*1480*/  UISETP.LT.AND UP0, UPT, UR40, 0x1, UPT ;  /* 0x000000012800788c */ /* 0x000fe2000bf01270 */
[--C-:B------:R-:W-:Y:S01]  /*1490*/  SHF.R.S32.HI R92, RZ, 0x2, R3.reuse ;  /* 0x00000002ff5c7819 */ /* 0x100fe20000011403 */
[----:B------:R-:W-:Y:S01]  /*14a0*/  UIADD3 UR5, UR43, -0x1, URZ ;  /* 0xffffffff2b057890 */ /* 0x000fe2000fffe03f */
[----:B------:R-:W-:Y:S01]  /*14b0*/  SHF.R.S32.HI R7, RZ, 0x1f, R3 ;  /* 0x0000001fff077819 */ /* 0x000fe20000011403 */
[----:B------:R-:W-:Y:S01]  /*14c0*/  USEL UR42, UR40, 0x1, UP0 ;  /* 0x00000001282a7887 */ /* 0x000fe20008000000 */
[----:B------:R-:W-:Y:S01]  /*14d0*/  LOP3.LUT R4, R3, 0xfffffffc, RZ, 0xc0, !PT ;  /* 0xfffffffc03047812 */ /* 0x000fe200078ec0ff */
[----:B------:R-:W3:Y:S01]  /*14e0*/  LDC R98, c[0x0][0x658] ;  /* 0x00019600ff627b82 */ /* 0x000ee20000000800 */
[----:B------:R-:W-:Y:S01]  /*14f0*/  LEA.HI R7, R7, R92, RZ, 0x3 ;  /* 0x0000005c07077211 */ /* 0x000fe200078f18ff */
[----:B------:R-:W-:Y:S01]  /*1500*/  UMOV UR41, 0x400 ;  /* 0x0000040000297882 */ /* 0x000fe20000000000 */
[----:B------:R-:W-:Y:S01]  /*1510*/  SHF.R.S32.HI R3, RZ, 0x5, R8 ;  /* 0x00000005ff037819 */ /* 0x000fe20000011408 */
[----:B------:R-:W-:Y:S01]  /*1520*/  UISETP.NE.AND UP0, UPT, UR5, URZ, UPT ;  /* 0x0000003f0500728c */ /* 0x000fe2000bf05270 */
[----:B------:R-:W-:Y:S01]  /*1530*/  LOP3.LUT R7, R7, 0xfffffff8, RZ, 0xc0, !PT ;  /* 0xfffffff807077812 */ /* 0x000fe200078ec0ff */
[----:B------:R-:W-:Y:S01]  /*1540*/  IMAD.IADD R4, R5, 0x1, -R4 ;  /* 0x0000000105047824 */ /* 0x000fe200078e0a04 */
[----:B------:R-:W-:Y:S01]  /*1550*/  ULDC UR6, c[0x0][0x284] ;  /* 0x0000a10000067ab9 */ /* 0x000fe20000000800 */
[----:B------:R-:W4:Y:S01]  /*1560*/  LDC.64 R96, c[0x0][0x5c8] ;  /* 0x00017200ff607b82 */ /* 0x000f220000000a00 */
[----:B------:R-:W-:Y:S01]  /*1570*/  IMAD.MOV.U32 R5, RZ, RZ, 0x1 ;  /* 0x00000001ff057424 */ /* 0x000fe200078e00ff */
[----:B------:R-:W-:Y:S01]  /*1580*/  LOP3.LUT R104, R23, 0x1, RZ, 0xfc, !PT ;  /* 0x0000000117687812 */ /* 0x000fe200078efcff */
[----:B------:R-:W-:Y:S01]  /*1590*/  IMAD.IADD R92, R92, 0x1, -R7 ;  /* 0x000000015c5c7824 */ /* 0x000fe200078e0a07 */
[----:B------:R-:W-:Y:S01]  /*15a0*/  USHF.L.U32 UR45, UR40, 0x1, URZ ;  /* 0x00000001282d7899 */ /* 0x000fe2000800063f */
[----:B------:R-:W-:Y:S01]  /*15b0*/  IMAD.SHL.U32 R94, R4, 0x2, RZ ;  /* 0x00000002045e7824 */ /* 0x000fe200078e00ff */
[----:B------:R-:W-:Y:S01]  /*15c0*/  UIADD3 UR42, -UR42, UR40, URZ ;  /* 0x000000282a2a7290 */ /* 0x000fe2000fffe13f */
[--C-:B------:R-:W-:Y:S01]  /*15d0*/  IMAD R103, R3, -0x10, -R92.reuse ;  /* 0xfffffff003677824 */ /* 0x100fe200078e0a5c */
[----:B------:R-:W0:Y:S01]  /*15e0*/  LDC R99, c[0x0][0x288] ;  /* 0x0000a200ff637b82 */ /* 0x000e220000000800 */
[----:B------:R-:W-:Y:S01]  /*15f0*/  SHF.R.S32.HI R93, RZ, 0x1f, R92 ;  /* 0x0000001fff5d7819 */ /* 0x000fe2000001145c */
[----:B-1----:R-:W-:Y:S01]  /*1600*/  ULEA UR41, UR4, UR41, 0x18 ;  /* 0x0000002904297291 */ /* 0x002fe2000f8ec03f */
[----:B------:R-:W-:Y:S01]  /*1610*/  SHF.R.S32.HI R95, RZ, 0x1f, R94 ;  /* 0x0000001fff5f7819 */ /* 0x000fe2000001145e */
[----:B------:R-:W-:Y:S01]  /*1620*/  USHF.L.U32 UR4, UR5, 0x3, URZ ;  /* 0x0000000305047899 */ /* 0x000fe2000800063f */
[----:B------:R-:W-:Y:S01]  /*1630*/  VIADD R103, R103, UR6 ;  /* 0x0000000667677c36 */ /* 0x000fe20008000000 */
[----:B------:R-:W-:Y:S01]  /*1640*/  USEL UR5, URZ, 0x1, UP0 ;  /* 0x000000013f057887 */ /* 0x000fe20008000000 */
[----:B------:R-:W-:Y:S01]  /*1650*/  IMAD.WIDE R92, R3, 0x10, R92 ;  /* 0x00000010035c7825 */ /* 0x000fe200078e025c */
[----:B------:R-:W1:Y:S01]  /*1660*/  LDC R101, c[0x0][0x600] ;  /* 0x00018000ff657b82 */ /* 0x000e620000000800 */
[----:B------:R-:W-:-:S02]  /*1670*/  UIADD3 UR46, UR41, 0x40, URZ ;  /* 0x00000040292e7890 */ /* 0x000fc4000fffe03f */
[----:B------:R-:W-:Y:S01]  /*1680*/  IMAD.MOV.U32 R3, RZ, RZ, -0x1 ;  /* 0xffffffffff037424 */ /* 0x000fe200078e00ff */
[----:B------:R-:W-:Y:S01]  /*1690*/  ULOP3.LUT UR4, UR4, 0x8, URZ, 0xc0, !UPT ;  /* 0x0000000804047892 */ /* 0x000fe2000f8ec03f */
[----:B------:R-:W-:Y:S01]  /*16a0*/  IMAD.U32 R105, RZ, RZ, UR5 ;  /* 0x00000005ff697e24 */ /* 0x000fe2000f8e00ff */
[----:B------:R-:W-:Y:S02]  /*16b0*/  ULEA UR43, UR43, UR46, 0x3 ;  /* 0x0000002e2b2b7291 */ /* 0x000fe4000f8e183f */
[-C--:B---3--:R-:W-:Y:S01]  /*16c0*/  SHF.L.U32 R3, R3, R98.reuse, RZ ;  /* 0x0000006203037219 */ /* 0x088fe200000006ff */
[----:B------:R-:W-:Y:S01]  /*16d0*/  ULOP3.LUT UR47, UR4, 0x8, URZ, 0x3c, !UPT ;  /* 0x00000008042f7892 */ /* 0x000fe2000f8e3c3f */
[C---:B----4-:R-:W-:Y:S01]  /*16e0*/  SHF.L.U64.HI R97, R96.reuse, 0x3, R97 ;  /* 0x0000000360617819 */ /* 0x050fe20000010261 */
[----:B------:R-:W-:Y:S01]  /*16f0*/  IMAD.SHL.U32 R96, R96, 0x8, RZ ;  /* 0x0000000860607824 */ /* 0x000fe200078e00ff */
[----:B------:R-:W-:Y:S01]  /*1700*/  SHF.L.U32 R98, R5, R98, RZ ;  /* 0x0000006205627219 */ /* 0x000fe200000006ff */
[----:B------:R-:W-:Y:S01]  /*1710*/  ULOP3.LUT UR44, UR4, 0x18, URZ, 0x3c, !UPT ;  /* 0x00000018042c7892 */ /* 0x000fe2000f8e3c3f */
[----:B------:R-:W-:Y:S01]  /*1720*/  LOP3.LUT R102, RZ, R3, RZ, 0x33, !PT ;  /* 0x00000003ff667212 */ /* 0x000fe200078e33ff */
[----:B0-----:R-:W-:-:S02]  /*1730*/  IMAD R99, R4, -0x2, R99 ;  /* 0xfffffffe04637824 */ /* 0x001fc400078e0263 */
[----:B-1----:R-:W-:Y:S01]  /*1740*/  VIADD R101, R101, 0xffffffff ;  /* 0xffffffff65657836 */ /* 0x002fe20000000000 */
[----:B--2---:R-:W-:-:S07]  /*1750*/  SHF.L.U64.HI R100, R10, 0x1, R0 ;  /* 0x000000010a647819 */ /* 0x004fce0000010200 */
.L_x_166:
[----:B------:R-:W-:-:S04]  /*1760*/  SHF.L.U32 R0, R105, 0x1f, RZ ;  /* 0x0000001f69007819 */ /* 0x000fc800000006ff */
[----:B------:R-:W0:Y:S02]  /*1770*/  SYNCS.PHASECHK.TRANS64.TRYWAIT P0, [UR43+-0x8], R0 ;  /* 0xfffff800ff0075a7 */ /* 0x000e24000800016b */
[----:B01-34-:R-:W-:Y:S05]  /*1780*/  @!P0 BRA `(.L_x_19) ;  /* 0x0000006400808947 */ /* 0x01bfea0003800000 */
.L_x_187:
[----:B------:R-:W-:Y:S02]  /*1790*/  ULDC UR4, c[0x0][0x28c] ;  /* 0x0000a30000047ab9 */ /* 0x000fe40000000800 */
[----:B------:R-:W-:-:S13]  /*17a0*/  ISETP.LT.AND P0, PT, RZ, UR4, PT ;  /* 0x00000004ff007c0c */ /* 0x000fda000bf01270 */
[----:B------:R-:W-:Y:S05]  /*17b0*/  @P0 BRA `(.L_x_20) ;  /* 0x0000000000400947 */ /* 0x000fea0003800000 */
[----:B0-----:R-:W-:Y:S01]  /*17c0*/  MOV R0, 0x0 ;  /* 0x0000000000007802 */ /* 0x001fe20000000f00 */
[----:B------:R-:W-:Y:S01]  /*17d0*/  ULDC.64 UR4, c[0x4][0x68] ;  /* 0x01001a0000047ab9 */ /* 0x000fe20000000a00 */
[----:B------:R-:W-:Y:S01]  /*17e0*/  ULDC.64 UR6, c[0x4][0x8] ;  /* 0x0100020000067ab9 */ /* 0x000fe20000000a00 */
[----:B------:R-:W-:Y:S01]  /*17f0*/  IMAD.U32 R4, RZ, RZ, UR4 ;  /* 0x00000004ff047e24 */ /* 0x000fe2000f8e00ff */
[----:B------:R0:W1:Y:S01]  /*1800*/  LDC.64 R14, c[0x4][R0] ;  /* 0x01000000000e7b82 */ /* 0x0000620000000a00 */
[----:B------:R-:W-:Y:S01]  /*1810*/  IMAD.U32 R5, RZ, RZ, UR5 ;  /* 0x00000005ff057e24 */ /* 0x000fe2000f8e00ff */
[----:B------:R-:W-:Y:S01]  /*1820*/  ULDC.64 UR4, c[0x4][0x70] ;  /* 0x01001c0000047ab9 */ /* 0x000fe20000000a00 */
[----:B------:R-:W-:Y:S02]  /*1830*/  IMAD.U32 R10, RZ, RZ, UR6 ;  /* 0x00000006ff0a7e24 */ /* 0x000fe4000f8e00ff */
[----:B------:R-:W-:Y:S02]  /*1840*/  IMAD.U32 R6, RZ, RZ, UR4 ;  /* 0x00000004ff067e24 */ /* 0x000fe4000f8e00ff */
[----:B------:R-:W-:-:S02]  /*1850*/  IMAD.U32 R7, RZ, RZ, UR5 ;  /* 0x00000005ff077e24 */ /* 0x000fc4000f8e00ff */
[----:B------:R-:W-:Y:S02]  /*1860*/  IMAD.U32 R11, RZ, RZ, UR7 ;  /* 0x00000007ff0b7e24 */ /* 0x000fe4000f8e00ff */
[----:B------:R-:W-:Y:S02]  /*1870*/  IMAD.MOV.U32 R8, RZ, RZ, 0x1e1 ;  /* 0x000001e1ff087424 */ /* 0x000fe400078e00ff */
[----:B------:R-:W-:Y:S02]  /*1880*/  IMAD.MOV.U32 R12, RZ, RZ, 0x1 ;  /* 0x00000001ff0c7424 */ /* 0x000fe400078e00ff */
[----:B0-----:R-:W-:-:S07]  /*1890*/  IMAD.MOV.U32 R13, RZ, RZ, RZ ;  /* 0x000000ffff0d7224 */ /* 0x001fce00078e00ff */
[----:B------:R-:W-:-:S07]  /*18a0*/  LEPC R20, `(.L_x_20) ;  /* 0x000000001014794e */ /* 0x000fce0000000000 */
[----:B-1---5:R-:W-:Y:S05]  /*18b0*/  CALL.ABS.NOINC R14 ;  /* 0x000000000e007343 */ /* 0x022fea0003c00000 */
.L_x_20:
[----:B------:R-:W-:-:S13]  /*18c0*/  ISETP.NE.AND P0, PT, R104, 0x3, PT ;  /* 0x000000036800780c */ /* 0x000fda0003f05270 */
[----:B------:R-:W-:Y:S05]  /*18d0*/  @!P0 BRA `(.L_x_21) ;  /* 0x0000000000048947 */ /* 0x000fea0003800000 */
[----:B------:R-:W-:Y:S01]  /*18e0*/  BPT.TRAP 0x1 ;  /* 0x000000040000795c */ /* 0x000fe20000300000 */
.L_x_21:
[----:B0-----:R-:W-:Y:S02]  /*18f0*/  IMAD.U32 R3, RZ, RZ, UR38 ;  /* 0x00000026ff037e24 */ /* 0x001fe4000f8e00ff */
[----:B------:R-:W-:-:S03]  /*1900*/  IMAD.U32 R0, RZ, RZ, UR39 ;  /* 0x00000027ff007e24 */ /* 0x000fc6000f8e00ff */
[----:B------:R-:W-:Y:S02]  /*1910*/  LEA R3, R3, UR41, 0x3 ;  /* 0x0000002903037c11 */ /* 0x000fe4000f8e18ff */
[----:B------:R-:W-:-:S04]  /*1920*/  SHF.L.U32 R0, R0, 0x1f, RZ ;  /* 0x0000001f00007819 */ /* 0x000fc800000006ff */
[----:B------:R0:W1:Y:S01]  /*1930*/  SYNCS.PHASECHK.TRANS64.TRYWAIT P1, [R3+URZ], R0 ;  /* 0x00000000030075a7 */ /* 0x000062000802017f */
[----:B------:R-:W-:Y:S05]  /*1940*/  @!P0 BRA `(.L_x_22) ;  /* 0x0000000000048947 */ /* 0x000fea0003800000 */
[----:B------:R-:W-:Y:S01]  /*1950*/  BPT.TRAP 0x1 ;  /* 0x000000040000795c */ /* 0x000fe20000300000 */
.L_x_22:
[----:B------:R-:W-:-:S05]  /*1960*/  IMAD.U32 R4, RZ, RZ, UR42 ;  /* 0x0000002aff047e24 */ /* 0x000fca000f8e00ff */
[----:B------:R-:W-:Y:S01]  /*1970*/  ISETP.GE.AND P2, PT, R4, 0x1, PT ;  /* 0x000000010400780c */ /* 0x000fe20003f46270 */
[----:B-1----:R-:W-:-:S12]  /*1980*/  @P1 BRA `(.L_x_23) ;  /* 0x0000000000081947 */ /* 0x002fd80003800000 */
[----:B------:R-:W1:Y:S02]  /*1990*/  SYNCS.PHASECHK.TRANS64.TRYWAIT P1, [R3+URZ], R0 ;  /* 0x00000000030075a7 */ /* 0x000e64000802017f */
[----:B-1----:R-:W-:Y:S05]  /*19a0*/  @!P1 BRA `(.L_x_24) ;  /* 0x0000006400109947 */ /* 0x002fea0003800000 */
.L_x_23:
[----:B------:R-:W-:Y:S05]  /*19b0*/  WARPSYNC.ALL ;  /* 0x0000000000007948 */ /* 0x000fea0003800000 */
[----:B------:R-:W-:Y:S01]  /*19c0*/  UIADD3 UR4, UR41, 0x100, URZ ;  /* 0x0000010029047890 */ /* 0x000fe2000fffe03f */
[----:B------:R-:W-:Y:S01]  /*19d0*/  WARPGROUP.ARRIVE ;  /* 0x00000000000079c5 */ /* 0x000fe20000000000 */
[----:B------:R-:W-:Y:S02]  /*19e0*/  UIADD3 UR5, UR41, 0xc100, URZ ;  /* 0x0000c10029057890 */ /* 0x000fe4000fffe03f */
[----:B------:R-:W-:Y:S02]  /*19f0*/  USHF.R.U32.HI UR4, URZ, 0x4, UR4 ;  /* 0x000000043f047899 */ /* 0x000fe40008011604 */
[----:B------:R-:W-:-:S02]  /*1a00*/  USHF.R.U32.HI UR5, URZ, 0x4, UR5 ;  /* 0x000000043f057899 */ /* 0x000fc40008011605 */
[----:B------:R-:W-:Y:S02]  /*1a10*/  ULOP3.LUT UR4, UR4, 0x3fff, URZ, 0xc0, !UPT ;  /* 0x00003fff04047892 */ /* 0x000fe4000f8ec03f */
[----:B------:R-:W-:Y:S02]  /*1a20*/  ULOP3.LUT UR5, UR5, 0x3fff, URZ, 0xc0, !UPT ;  /* 0x00003fff05057892 */ /* 0x000fe4000f8ec03f */
[----:B------:R-:W-:Y:S02]  /*1a30*/  ULOP3.LUT UR4, UR4, 0x10000, URZ, 0xfc, !UPT ;  /* 0x0001000004047892 */ /* 0x000fe4000f8efc3f */
[----:B------:R-:W-:Y:S02]  /*1a40*/  ULOP3.LUT UR5, UR5, 0x10000, URZ, 0xfc, !UPT ;  /* 0x0001000005057892 */ /* 0x000fe4000f8efc3f */
[----:B------:R-:W-:Y:S02]  /*1a50*/  ULEA UR6, UR38, UR4, 0xa ;  /* 0x0000000426067291 */ /* 0x000fe4000f8e503f */
[----:B------:R-:W-:Y:S01]  /*1a60*/  ULEA UR7, UR38, UR5, 0xb ;  /* 0x0000000526077291 */ /* 0x000fe2000f8e583f */
[----:B------:R-:W-:Y:S01]  /*1a70*/  UMOV UR9, 0x40000040 ;  /* 0x4000004000097882 */ /* 0x000fe20000000000 */
[----:B------:R-:W-:-:S03]  /*1a80*/  UMOV UR11, 0x40000040 ;  /* 0x40000040000b7882 */ /* 0x000fc60000000000 */
[----:B------:R-:W-:Y:S02]  /*1a90*/  UMOV UR8, UR6 ;  /* 0x0000000600087c82 */ /* 0x000fe40008000000 */
[----:B------:R-:W-:Y:S02]  /*1aa0*/  UMOV UR10, UR7 ;  /* 0x00000007000a7c82 */ /* 0x000fe40008000000 */
[----:B------:R-:W-:Y:S01]  /*1ab0*/  HGMMA.64x128x16.F32.BF16 R24, gdesc[UR8], RZ, !UPT, gsb0 ;  /* 0x01e00000081879f0 */ /* 0x000fe2000c0018ff */
[----:B------:R-:W-:Y:S02]  /*1ac0*/  UIADD3 UR8, UR6, 0x2, URZ ;  /* 0x0000000206087890 */ /* 0x000fe4000fffe03f */
[----:B------:R-:W-:Y:S01]  /*1ad0*/  UIADD3 UR10, UR7, 0x2, URZ ;  /* 0x00000002070a7890 */ /* 0x000fe2000fffe03f */
[----:B------:R-:W-:Y:S01]  /*1ae0*/  UMOV UR9, 0x40000040 ;  /* 0x4000004000097882 */ /* 0x000fe20000000000 */
[----:B------:R-:W-:Y:S01]  /*1af0*/  UMOV UR11, 0x40000040 ;  /* 0x40000040000b7882 */ /* 0x000fe20000000000 */
[----:B------:R-:W-:-:S02]  /*1b00*/  WARPGROUP.DEPBAR.LE gsb0, 0x0 ;  /* 0x00008000000079c5 */ /* 0x000fc40000010000 */
[----:B------:R-:W-:-:S06]  /*1b10*/  WARPGROUP.ARRIVE ;  /* 0x00000000000079c5 */ /* 0x000fcc0000000000 */
[----:B------:R-:W-:Y:S01]  /*1b20*/  HGMMA.64x128x16.F32.BF16 R24, gdesc[UR8], R24, gsb0 ;  /* 0x01e00000081879f0 */ /* 0x000fe20008001818 */
[----:B------:R-:W-:Y:S02]  /*1b30*/  UIADD3 UR8, UR6, 0x4, URZ ;  /* 0x0000000406087890 */ /* 0x000fe4000fffe03f */
[----:B------:R-:W-:Y:S01]  /*1b40*/  UIADD3 UR10, UR7, 0x4, URZ ;  /* 0x00000004070a7890 */ /* 0x000fe2000fffe03f */
[----:B------:R-:W-:Y:S01]  /*1b50*/  UMOV UR9, 0x40000040 ;  /* 0x4000004000097882 */ /* 0x000fe20000000000 */
[----:B------:R-:W-:Y:S01]  /*1b60*/  UMOV UR11, 0x40000040 ;  /* 0x40000040000b7882 */ /* 0x000fe20000000000 */
[----:B------:R-:W-:Y:S02]  /*1b70*/  WARPGROUP.DEPBAR.LE gsb0, 0x0 ;  /* 0x00008000000079c5 */ /* 0x000fe40000010000 */
        /* <DEDUP_REMOVED lines=36> */
[----:B------:R-:W-:Y:S03]  /*1dc0*/  HGMMA.64x128x16.F32.BF16 R24, gdesc[UR8], R24, gsb0 ;  /* 0x01e00000081879f0 */ /* 0x000fe60008001818 */
[----:B------:R-:W-:Y:S02]  /*1dd0*/  WARPGROUP.DEPBAR.LE gsb0, 0x0 ;  /* 0x00008000000079c5 */ /* 0x000fe40000010000 */
[----:B------:R-:W-:Y:S05]  /*1de0*/  @!P2 BRA `(.L_x_25) ;  /* 0x000000040084a947 */ /* 0x000fea0003800000 */
[----:B------:R-:W-:Y:S01]  /*1df0*/  UIADD3 UR6, UR38, 0x1, URZ ;  /* 0x0000000126067890 */ /* 0x000fe2000fffe03f */
[----:B01----:R-:W-:Y:S02]  /*1e00*/  IMAD.U32 R0, RZ, RZ, UR42 ;  /* 0x0000002aff007e24 */ /* 0x003fe4000f8e00ff */
[----:B------:R-:W-:Y:S01]  /*1e10*/  IMAD.U32 R3, RZ, RZ, UR38 ;  /* 0x00000026ff037e24 */ /* 0x000fe2000f8e00ff */
[----:B------:R-:W-:-:S04]  /*1e20*/  UISETP.NE.AND UP0, UPT, UR6, 0x3, UPT ;  /* 0x000000030600788c */ /* 0x000fc8000bf05270 */
[----:B------:R-:W-:Y:S02]  /*1e30*/  USEL UR7, URZ, 0x1, UP0 ;  /* 0x000000013f077887 */ /* 0x000fe40008000000 */
[----:B------:R-:W-:Y:S02]  /*1e40*/  USEL UR6, UR6, URZ, UP0 ;  /* 0x0000003f06067287 */ /* 0x000fe40008000000 */
[----:B------:R-:W-:-:S06]  /*1e50*/  ULOP3.LUT UR7, UR39, UR7, URZ, 0x3c, !UPT ;  /* 0x0000000727077292 */ /* 0x000fcc000f8e3c3f */
[----:B------:R-:W-:-:S07]  /*1e60*/  IMAD.U32 R6, RZ, RZ, UR7 ;  /* 0x00000007ff067e24 */ /* 0x000fce000f8e00ff */
.L_x_32:
[----:B------:R-:W-:Y:S05]  /*1e70*/  @!P0 BRA `(.L_x_26) ;  /* 0x0000000000048947 */ /* 0x000fea0003800000 */
[----:B------:R-:W-:Y:S01]  /*1e80*/  BPT.TRAP 0x1 ;  /* 0x000000040000795c */ /* 0x000fe20000300000 */
.L_x_26:
[----:B------:R-:W-:Y:S01]  /*1e90*/  ULEA UR7, UR6, UR41, 0x3 ;  /* 0x0000002906077291 */ /* 0x000fe2000f8e183f */
[----:B------:R-:W-:-:S08]  /*1ea0*/  SHF.L.U32 R4, R6, 0x1f, RZ ;  /* 0x0000001f06047819 */ /* 0x000fd000000006ff */
[----:B------:R0:W1:Y:S01]  /*1eb0*/  SYNCS.PHASECHK.TRANS64.TRYWAIT P1, [UR7], R4 ;  /* 0x00000004ff0075a7 */ /* 0x0000620008020147 */
[----:B------:R-:W-:Y:S05]  /*1ec0*/  @!P0 BRA `(.L_x_27) ;  /* 0x0000000000048947 */ /* 0x000fea0003800000 */
[----:B------:R-:W-:Y:S01]  /*1ed0*/  BPT.TRAP 0x1 ;  /* 0x000000040000795c */ /* 0x000fe20000300000 */
.L_x_27:
[----:B-1----:R-:W-:Y:S05]  /*1ee0*/  @P1 BRA `(.L_x_28) ;  /* 0x0000000000081947 */ /* 0x002fea0003800000 */
[----:B------:R-:W1:Y:S02]  /*1ef0*/  SYNCS.PHASECHK.TRANS64.TRYWAIT P1, [UR7], R4 ;  /* 0x00000004ff0075a7 */ /* 0x000e640008020147 */
[----:B-1----:R-:W-:Y:S05]  /*1f00*/  @!P1 BRA `(.L_x_29) ;  /* 0x0000005c00cc9947 */ /* 0x002fea0003800000 */
.L_x_28:
[----:B------:R-:W-:Y:S01]  /*1f10*/  ULEA UR7, UR6, UR4, 0xa ;  /* 0x0000000406077291 */ /* 0x000fe2000f8e503f */
[----:B------:R-:W-:Y:S01]  /*1f20*/  WARPGROUP.ARRIVE ;  /* 0x00000000000079c5 */ /* 0x000fe20000000000 */
[----:B------:R-:W-:Y:S01]  /*1f30*/  ULEA UR12, UR6, UR5, 0xb ;  /* 0x00000005060c7291 */ /* 0x000fe2000f8e583f */
[----:B------:R-:W-:Y:S01]  /*1f40*/  UMOV UR9, 0x40000040 ;  /* 0x4000004000097882 */ /* 0x000fe20000000000 */
[----:B------:R-:W-:-:S03]  /*1f50*/  UMOV UR11, 0x40000040 ;  /* 0x40000040000b7882 */ /* 0x000fc60000000000 */
[----:B------:R-:W-:Y:S02]  /*1f60*/  UMOV UR8, UR7 ;  /* 0x0000000700087c82 */ /* 0x000fe40008000000 */
[----:B------:R-:W-:Y:S02]  /*1f70*/  UMOV UR10, UR12 ;  /* 0x0000000c000a7c82 */ /* 0x000fe40008000000 */
[----:B------:R-:W-:Y:S01]  /*1f80*/  HGMMA.64x128x16.F32.BF16 R24, gdesc[UR8], R24, gsb0 ;  /* 0x01e00000081879f0 */ /* 0x000fe20008001818 */
        /* <DEDUP_REMOVED lines=51> */
[----:B------:R-:W-:Y:S01]  /*22c0*/  BPT.TRAP 0x1 ;  /* 0x000000040000795c */ /* 0x000fe20000300000 */
.L_x_30:
[----:B------:R-:W-:-:S13]  /*22d0*/  ISETP.NE.AND P1, PT, R89, RZ, PT ;  /* 0x000000ff5900720c */ /* 0x000fda0003f25270 */
[----:B01----:R-:W-:-:S05]  /*22e0*/  @P1 LEA R4, R3, UR41, 0x3 ;  /* 0x0000002903041c11 */ /* 0x003fca000f8e18ff */
[----:B------:R-:W-:-:S05]  /*22f0*/  @P1 VIADD R5, R4, 0x18 ;  /* 0x0000001804051836 */ /* 0x000fca0000000000 */
[----:B------:R-:W-:-:S04]  /*2300*/  @P1 PRMT R5, R88, 0x654, R5 ;  /* 0x0000065458051816 */ /* 0x000fc80000000005 */
[----:B------:R0:W-:Y:S01]  /*2310*/  @P1 SYNCS.ARRIVE.TRANS64.RED.A1T0 RZ, [R5+URZ], RZ ;  /* 0x000000ff05ff19a7 */ /* 0x0001e2000810043f */
[----:B------:R-:W-:-:S13]  /*2320*/  ISETP.GT.U32.AND P1, PT, R23, 0x1, PT ;  /* 0x000000011700780c */ /* 0x000fda0003f24070 */
[----:B0-----:R-:W-:Y:S05]  /*2330*/  @P1 BRA `(.L_x_31) ;  /* 0x0000000000041947 */ /* 0x001fea0003800000 */
[----:B------:R-:W-:Y:S01]  /*2340*/  BPT.TRAP 0x1 ;  /* 0x000000040000795c */ /* 0x000fe20000300000 */
.L_x_31:
[----:B------:R-:W-:Y:S01]  /*2350*/  UIADD3 UR6, UR6, 0x1, URZ ;  /* 0x0000000106067890 */ /* 0x000fe2000fffe03f */
[C---:B------:R-:W-:Y:S01]  /*2360*/  ISETP.GT.AND P2, PT, R0.reuse, 0x1, PT ;  /* 0x000000010000780c */ /* 0x040fe20003f44270 */
[----:B------:R-:W-:Y:S02]  /*2370*/  VIADD R3, R3, 0x1 ;  /* 0x0000000103037836 */ /* 0x000fe40000000000 */
[----:B------:R-:W-:Y:S01]  /*2380*/  UISETP.NE.AND UP0, UPT, UR6, 0x3, UPT ;  /* 0x000000030600788c */ /* 0x000fe2000bf05270 */
[----:B------:R-:W-:Y:S02]  /*2390*/  VIADD R0, R0, 0xffffffff ;  /* 0xffffffff00007836 */ /* 0x000fe40000000000 */
[C---:B------:R-:W-:Y:S01]  /*23a0*/  ISETP.NE.AND P1, PT, R3.reuse, 0x3, PT ;  /* 0x000000030300780c */ /* 0x040fe20003f25270 */
[----:B------:R-:W-:Y:S02]  /*23b0*/  USEL UR7, URZ, 0x1, UP0 ;  /* 0x000000013f077887 */ /* 0x000fe40008000000 */
[----:B------:R-:W-:Y:S01]  /*23c0*/  USEL UR6, UR6, URZ, UP0 ;  /* 0x0000003f06067287 */ /* 0x000fe20008000000 */
[----:B------:R-:W-:-:S03]  /*23d0*/  SEL R3, R3, RZ, P1 ;  /* 0x000000ff03037207 */ /* 0x000fc60000800000 */
[----:B------:R-:W-:Y:S01]  /*23e0*/  LOP3.LUT R6, R6, UR7, RZ, 0x3c, !PT ;  /* 0x0000000706067c12 */ /* 0x000fe2000f8e3cff */
[----:B------:R-:W-:Y:S07]  /*23f0*/  @P2 BRA `(.L_x_32) ;  /* 0xfffffff8009c2947 */ /* 0x000fee000383ffff */
.L_x_25:
[----:B01----:R-:W0:Y:S01]  /*2400*/  LDC R0, c[0x0][0x28c] ;  /* 0x0000a300ff007b82 */ /* 0x003e220000000800 */
[----:B------:R-:W-:-:S04]  /*2410*/  IMAD.U32 R3, RZ, RZ, UR47 ;  /* 0x0000002fff037e24 */ /* 0x000fc8000f8e00ff */
[----:B------:R1:W-:Y:S01]  /*2420*/  SYNCS.ARRIVE.TRANS64.A1T0 RZ, [R3+UR46], RZ ;  /* 0x000000ff03ff79a7 */ /* 0x0003e2000810002e */
[----:B0-----:R-:W-:-:S13]  /*2430*/  ISETP.GE.AND P1, PT, R0, 0x1, PT ;  /* 0x000000010000780c */ /* 0x001fda0003f26270 */
[----:B-1----:R-:W-:Y:S05]  /*2440*/  @!P1 BRA `(.L_x_33) ;  /* 0x0000000000449947 */ /* 0x002fea0003800000 */
[----:B------:R-:W-:Y:S05]  /*2450*/  @!P0 BRA `(.L_x_34) ;  /* 0x0000000000048947 */ /* 0x000fea0003800000 */
[----:B------:R-:W-:Y:S01]  /*2460*/  BPT.TRAP 0x1 ;  /* 0x000000040000795c */ /* 0x000fe20000300000 */
.L_x_34:
[----:B------:R-:W-:-:S13]  /*2470*/  ISETP.NE.AND P0, PT, R89, RZ, PT ;  /* 0x000000ff5900720c */ /* 0x000fda0003f05270 */
[----:B------:R-:W-:-:S05]  /*2480*/  VOTEU.ANY UP0, P0 ;  /* 0x00000000003f7886 */ /* 0x000fca0000000100 */
[----:B------:R-:W-:-:S06]  /*2490*/  @UP0 UIADD3 UR4, UR38, UR42, URZ ;  /* 0x0000002a26040290 */ /* 0x000fcc000fffe03f */
[----:B------:R-:W-:Y:S02]  /*24a0*/  IMAD.U32 R4, RZ, RZ, UR4 ;  /* 0x00000004ff047e24 */ /* 0x000fe4000f8e00ff */
[----:B------:R-:W-:Y:S02]  /*24b0*/  IMAD.U32 R3, RZ, RZ, UR4 ;  /* 0x00000004ff037e24 */ /* 0x000fe4000f8e00ff */
[----:B------:R-:W-:-:S05]  /*24c0*/  @P0 IMAD.WIDE.U32 R4, R4, -0x55555555, RZ ;  /* 0xaaaaaaab04040825 */ /* 0x000fca00078e00ff */
[----:B------:R-:W-:-:S05]  /*24d0*/  @P0 SHF.R.U32.HI R0, RZ, 0x1, R5 ;  /* 0x00000001ff000819 */ /* 0x000fca0000011605 */
[----:B------:R-:W-:-:S05]  /*24e0*/  @P0 IMAD R0, R0, -0x3, R3 ;  /* 0xfffffffd00000824 */ /* 0x000fca00078e0203 */
[----:B------:R-:W-:-:S05]  /*24f0*/  @P0 LEA R0, R0, UR41, 0x3 ;  /* 0x0000002900000c11 */ /* 0x000fca000f8e18ff */
[----:B------:R-:W-:-:S05]  /*2500*/  @P0 VIADD R3, R0, 0x18 ;  /* 0x0000001800030836 */ /* 0x000fca0000000000 */
[----:B------:R-:W-:-:S04]  /*2510*/  @P0 PRMT R3, R88, 0x654, R3 ;  /* 0x0000065458030816 */ /* 0x000fc80000000003 */
[----:B------:R0:W-:Y:S01]  /*2520*/  @P0 SYNCS.ARRIVE.TRANS64.RED.A1T0 RZ, [R3+URZ], RZ ;  /* 0x000000ff03ff09a7 */ /* 0x0001e2000810043f */
[----:B------:R-:W-:-:S13]  /*2530*/  ISETP.GT.U32.AND P0, PT, R23, 0x1, PT ;  /* 0x000000011700780c */ /* 0x000fda0003f04070 */
[----:B0-----:R-:W-:Y:S05]  /*2540*/  @P0 BRA `(.L_x_33) ;  /* 0x0000000000040947 */ /* 0x001fea0003800000 */
[----:B------:R-:W-:Y:S01]  /*2550*/  BPT.TRAP 0x1 ;  /* 0x000000040000795c */ /* 0x000fe20000300000 */
.L_x_33:
[----:B------:R-:W-:Y:S01]  /*2560*/  SHF.L.U32 R0, R105, 0x1f, RZ ;  /* 0x0000001f69007819 */ /* 0x000fe200000006ff */
[----:B------:R-:W-:Y:S01]  /*2570*/  UIADD3 UR38, UR38, UR45, URZ ;  /* 0x0000002d26267290 */ /* 0x000fe2000fffe03f */
[----:B------:R-:W-:Y:S01]  /*2580*/  SHF.R.S32.HI R9, RZ, 0x1f, R19 ;  /* 0x0000001fff097819 */ /* 0x000fe20000011413 */
[----:B------:R-:W-:Y:S01]  /*2590*/  UISETP.GE.U32.AND UP1, UPT, UR45, 0x3, UPT ;  /* 0x000000032d00788c */ /* 0x000fe2000bf26070 */
[----:B------:R-:W0:Y:S01]  /*25a0*/  SYNCS.PHASECHK.TRANS64.TRYWAIT P0, [UR43+0x8], R0 ;  /* 0x00000800ff0075a7 */ /* 0x000e22000800016b */
[----:B------:R-:W-:-:S04]  /*25b0*/  UISETP.GT.U32.AND UP0, UPT, UR38, 0x2, UPT ;  /* 0x000000022600788c */ /* 0x000fc8000bf04070 */
[----:B------:R-:W-:-:S04]  /*25c0*/  UISETP.LT.U32.AND UP0, UPT, UR45, 0x3, UP0 ;  /* 0x000000032d00788c */ /* 0x000fc80008701070 */
[----:B------:R-:W-:Y:S02]  /*25d0*/  USEL UR6, URZ, 0x1, !UP0 ;  /* 0x000000013f067887 */ /* 0x000fe4000c000000 */
[----:B------:R-:W-:Y:S02]  /*25e0*/  @UP1 UIMAD.WIDE.U32 UR4, UR38, -0x55555555, URZ ;  /* 0xaaaaaaab260418a5 */ /* 0x000fe4000f8e003f */
[----:B------:R-:W-:Y:S02]  /*25f0*/  ULOP3.LUT UR39, UR39, UR6, URZ, 0x3c, !UPT ;  /* 0x0000000627277292 */ /* 0x000fe4000f8e3c3f */
[----:B------:R-:W-:-:S04]  /*2600*/  @UP1 USHF.R.U32.HI UR4, URZ, 0x1, UR5 ;  /* 0x000000013f041899 */ /* 0x000fc80008011605 */
[----:B------:R-:W-:Y:S01]  /*2610*/  @UP1 ULOP3.LUT UR39, UR39, 0x1, UR4, 0x78, !UPT ;  /* 0x0000000127271892 */ /* 0x000fe2000f8e7804 */
[----:B0-----:R-:W-:Y:S11]  /*2620*/  @!P0 BRA `(.L_x_35) ;  /* 0x00000058001c8947 */ /* 0x001ff60003800000 */
.L_x_188:
[----:B------:R-:W-:Y:S01]  /*2630*/  ULDC.64 UR4, c[0x0][0x5d0] ;  /* 0x0001740000047ab9 */ /* 0x000fe20000000a00 */
[----:B------:R-:W-:Y:S01]  /*2640*/  ULDC UR6, c[0x0][0x284] ;  /* 0x0000a10000067ab9 */ /* 0x000fe20000000800 */
[----:B0-----:R-:W-:Y:S02]  /*2650*/  IMAD R0, R9, UR4, RZ ;  /* 0x0000000409007c24 */ /* 0x001fe4000f8e02ff */
[----:B------:R-:W-:Y:S02]  /*2660*/  IMAD.SHL.U32 R12, R18, 0x80, RZ ;  /* 0x00000080120c7824 */ /* 0x000fe400078e00ff */
[C---:B------:R-:W-:Y:S02]  /*2670*/  IMAD R3, R19.reuse, UR5, R0 ;  /* 0x0000000513037c24 */ /* 0x040fe4000f8e0200 */
[----:B------:R-:W-:Y:S01]  /*2680*/  IMAD.SHL.U32 R0, R22, 0x40, RZ ;  /* 0x0000004016007824 */ /* 0x000fe200078e00ff */
[----:B------:R-:W-:Y:S01]  /*2690*/  SHF.R.S32.HI R13, RZ, 0x1f, R12 ;  /* 0x0000001fff0d7819 */ /* 0x000fe2000001140c */
[----:B------:R-:W-:Y:S01]  /*26a0*/  IMAD.WIDE.U32 R4, R19, UR4, R94 ;  /* 0x0000000413047c25 */ /* 0x000fe2000f8e005e */
[----:B------:R-:W-:-:S02]  /*26b0*/  ULDC.64 UR4, c[0x0][0x5c8] ;  /* 0x0001720000047ab9 */ /* 0x000fc40000000a00 */
[----:B------:R-:W-:Y:S01]  /*26c0*/  ISETP.GE.AND P0, PT, R0, UR6, PT ;  /* 0x0000000600007c0c */ /* 0x000fe2000bf06270 */
[----:B------:R-:W-:Y:S01]  /*26d0*/  ULDC UR6, c[0x0][0x288] ;  /* 0x0000a20000067ab9 */ /* 0x000fe20000000800 */
[----:B------:R-:W-:Y:S01]  /*26e0*/  IADD3 R4, P1, R12, R4, RZ ;  /* 0x000000040c047210 */ /* 0x000fe20007f3e0ff */
[----:B------:R-:W-:Y:S01]  /*26f0*/  IMAD.WIDE R20, R22, 0x40, R92 ;  /* 0x0000004016147825 */ /* 0x000fe200078e025c */
[----:B------:R-:W-:Y:S02]  /*2700*/  ISETP.GE.OR P0, PT, R12, UR6, P0 ;  /* 0x000000060c007c0c */ /* 0x000fe40008706670 */
[----:B------:R-:W-:Y:S01]  /*2710*/  IADD3.X R5, R13, R5, R3, P1, !PT ;  /* 0x000000050d057210 */ /* 0x000fe20000ffe403 */
[----:B------:R-:W-:-:S04]  /*2720*/  IMAD R7, R21, UR4, RZ ;  /* 0x0000000415077c24 */ /* 0x000fc8000f8e02ff */
[C---:B------:R-:W-:Y:S02]  /*2730*/  IMAD R7, R20.reuse, UR5, R7 ;  /* 0x0000000514077c24 */ /* 0x040fe4000f8e0207 */
[----:B------:R-:W-:-:S04]  /*2740*/  IMAD.WIDE.U32 R106, R20, UR4, R4 ;  /* 0x00000004146a7c25 */ /* 0x000fc8000f8e0004 */
[----:B------:R-:W-:Y:S05]  /*2750*/  @P0 BRA `(.L_x_36) ;  /* 0x0000003c00dc0947 */ /* 0x000fea0003800000 */
[----:B-----5:R-:W-:Y:S01]  /*2760*/  FSETP.NEU.AND P0, PT, R91, RZ, PT ;  /* 0x000000ff5b00720b */ /* 0x020fe20003f0d000 */
[----:B------:R-:W-:Y:S01]  /*2770*/  IMAD.IADD R3, R99, 0x1, -R12 ;  /* 0x0000000163037824 */ /* 0x000fe200078e0a0c */
[----:B------:R-:W-:Y:S01]  /*2780*/  BSSY B0, `(.L_x_36) ;  /* 0x00003f4000007945 */ /* 0x000fe20003800000 */
[----:B------:R-:W-:Y:S02]  /*2790*/  IMAD.IADD R0, R103, 0x1, -R0 ;  /* 0x0000000167007824 */ /* 0x000fe400078e0a00 */
[----:B------:R-:W-:Y:S01]  /*27a0*/  IMAD.IADD R115, R107, 0x1, R7 ;  /* 0x000000016b737824 */ /* 0x000fe200078e0207 */
[----:B------:R-:W-:-:S04]  /*27b0*/  ISETP.GT.AND P2, PT, R3, RZ, PT ;  /* 0x000000ff0300720c */ /* 0x000fc80003f44270 */
[----:B------:R-:W-:-:S03]  /*27c0*/  ISETP.GT.AND P1, PT, R0, RZ, P2 ;  /* 0x000000ff0000720c */ /* 0x000fc60001724270 */
[----:B------:R-:W-:Y:S10]  /*27d0*/  @!P0 BRA `(.L_x_37) ;  /* 0x0000002c00208947 */ /* 0x000ff40003800000 */
[----:B------:R-:W0:Y:S01]  /*27e0*/  LDC.64 R108, c[0x0][0x5b8] ;  /* 0x00016e00ff6c7b82 */ /* 0x000e220000000a00 */
[----:B------:R-:W-:-:S07]  /*27f0*/  ULDC.64 UR4, c[0x0][0x5c0] ;  /* 0x0001700000047ab9 */ /* 0x000fce0000000a00 */
[----:B------:R-:W1:Y:S08]  /*2800*/  LDC.64 R110, c[0x0][0x5b0] ;  /* 0x00016c00ff6e7b82 */ /* 0x000e700000000a00 */
[----:B------:R-:W2:Y:S01]  /*2810*/  LDC.64 R112, c[0x0][0x5a8] ;  /* 0x00016a00ff707b82 */ /* 0x000ea20000000a00 */
[-C--:B0-----:R-:W-:Y:S02]  /*2820*/  IMAD R6, R9, R108.reuse, RZ ;  /* 0x0000006c09067224 */ /* 0x081fe400078e02ff */
[----:B------:R-:W-:-:S04]  /*2830*/  IMAD.WIDE.U32 R4, R19, R108, R94 ;  /* 0x0000006c13047225 */ /* 0x000fc800078e005e */
[----:B------:R-:W-:Y:S01]  /*2840*/  IMAD R107, R19, R109, R6 ;  /* 0x0000006d136b7224 */ /* 0x000fe200078e0206 */
[----:B------:R-:W-:Y:S01]  /*2850*/  IADD3 R6, P0, R12, R4, RZ ;  /* 0x000000040c067210 */ /* 0x000fe20007f1e0ff */
[----:B-1----:R-:W-:-:S03]  /*2860*/  IMAD R4, R21, R110, RZ ;  /* 0x0000006e15047224 */ /* 0x002fc600078e02ff */
[----:B------:R-:W-:Y:S01]  /*2870*/  IADD3.X R7, R13, R5, R107, P0, !PT ;  /* 0x000000050d077210 */ /* 0x000fe200007fe46b */
[C---:B------:R-:W-:Y:S02]  /*2880*/  IMAD R109, R20.reuse, R111, R4 ;  /* 0x0000006f146d7224 */ /* 0x040fe400078e0204 */
[----:B------:R-:W-:-:S04]  /*2890*/  IMAD.WIDE.U32 R4, R20, R110, R6 ;  /* 0x0000006e14047225 */ /* 0x000fc800078e0006 */
[----:B------:R-:W-:Y:S01]  /*28a0*/  IMAD.IADD R5, R5, 0x1, R109 ;  /* 0x0000000105057824 */ /* 0x000fe200078e026d */
[----:B--2---:R-:W-:-:S04]  /*28b0*/  LEA R10, P0, R4, R112, 0x1 ;  /* 0x00000070040a7211 */ /* 0x004fc800078008ff */
[----:B------:R-:W-:-:S05]  /*28c0*/  LEA.HI.X R11, R4, R113, R5, 0x1, P0 ;  /* 0x00000071040b7211 */ /* 0x000fca00000f0c05 */
[----:B------:R-:W2:Y:S01]  /*28d0*/  @P1 LDG.E.LTC128B.U16 R18, desc[UR36][R10.64] ;  /* 0x000000240a121981 */ /* 0x000ea2000c1e1520 */
[----:B------:R-:W-:Y:S01]  /*28e0*/  IMAD.WIDE.U32 R4, R20, R110, R12 ;  /* 0x0000006e14047225 */ /* 0x000fe200078e000c */
[----:B------:R-:W-:Y:S02]  /*28f0*/  BSSY B1, `(.L_x_38) ;  /* 0x0000015000017945 */ /* 0x000fe40003800000 */
[----:B------:R-:W-:-:S04]  /*2900*/  IADD3 R14, P0, R94, R4, RZ ;  /* 0x000000045e0e7210 */ /* 0x000fc80007f1e0ff */
[----:B------:R-:W-:Y:S02]  /*2910*/  IADD3.X R15, R95, R109, R5, P0, !PT ;  /* 0x0000006d5f0f7210 */ /* 0x000fe400007fe405 */
[----:B------:R-:W-:Y:S01]  /*2920*/  LEA R8, P0, R106, UR4, 0x1 ;  /* 0x000000046a087c11 */ /* 0x000fe2000f8008ff */
[----:B------:R-:W-:-:S03]  /*2930*/  IMAD.WIDE.U32 R14, R19, R108, R14 ;  /* 0x0000006c130e7225 */ /* 0x000fc600078e000e */
[----:B------:R-:W-:Y:S02]  /*2940*/  LEA.HI.X R9, R106, UR5, R115, 0x1, P0 ;  /* 0x000000056a097c11 */ /* 0x000fe400080f0c73 */
[----:B------:R-:W-:-:S04]  /*2950*/  ISETP.GT.AND P0, PT, R3, 0x1, PT ;  /* 0x000000010300780c */ /* 0x000fc80003f04270 */
[----:B------:R-:W-:Y:S01]  /*2960*/  ISETP.GT.AND P3, PT, R0, RZ, P0 ;  /* 0x000000ff0000720c */ /* 0x000fe20000764270 */
[----:B--2---:R-:W-:-:S04]  /*2970*/  IMAD.U32 R4, R18, 0x10000, RZ ;  /* 0x0001000012047824 */ /* 0x004fc800078e00ff */
[----:B------:R-:W-:Y:S01]  /*2980*/  FMUL R5, R4, R91 ;  /* 0x0000005b04057220 */ /* 0x000fe20000400000 */
[----:B------:R-:W-:-:S03]  /*2990*/  LEA R4, P4, R14, R112, 0x1 ;  /* 0x000000700e047211 */ /* 0x000fc600078808ff */
[----:B------:R-:W-:-:S05]  /*29a0*/  FFMA R5, R24, R90, R5 ;  /* 0x0000005a18057223 */ /* 0x000fca0000000005 */
[----:B------:R-:W-:Y:S01]  /*29b0*/  F2FP.BF16.F32.PACK_AB R10, RZ, R5 ;  /* 0x00000005ff0a723e */ /* 0x000fe200000010ff */
[----:B------:R-:W-:-:S03]  /*29c0*/  IMAD.IADD R5, R107, 0x1, R15 ;  /* 0x000000016b057824 */ /* 0x000fc600078e020f */
[----:B------:R-:W-:Y:S01]  /*29d0*/  PRMT R11, R10, 0x7610, R11 ;  /* 0x000076100a0b7816 */ /* 0x000fe2000000000b */
[----:B------:R-:W-:Y:S01]  /*29e0*/  IMAD.SHL.U32 R10, R110, 0x8, RZ ;  /* 0x000000086e0a7824 */ /* 0x000fe200078e00ff */
[----:B------:R-:W-:-:S03]  /*29f0*/  LEA.HI.X R5, R14, R113, R5, 0x1, P4 ;  /* 0x000000710e057211 */ /* 0x000fc600020f0c05 */
[----:B------:R0:W-:Y:S02]  /*2a00*/  @P1 STG.E.U16 desc[UR36][R8.64], R11 ;  /* 0x0000000b08001986 */ /* 0x0001e4000c101524 */
[----:B0-----:R-:W-:Y:S01]  /*2a10*/  SHF.L.U64.HI R11, R110, 0x3, R111 ;  /* 0x000000036e0b7819 */ /* 0x001fe2000001026f */
[----:B------:R-:W-:Y:S06]  /*2a20*/  @!P3 BRA `(.L_x_39) ;  /* 0x000000000004b947 */ /* 0x000fec0003800000 */
[----:B------:R0:W5:Y:S02]  /*2a30*/  LDG.E.LTC128B.U16 R18, desc[UR36][R4.64+0x2] ;  /* 0x0000022404127981 */ /* 0x000164000c1e1520 */
.L_x_39:
[----:B------:R-:W-:Y:S05]  /*2a40*/  BSYNC B1 ;  /* 0x0000000000017941 */ /* 0x000fea0003800000 */
.L_x_38:
[----:B------:R-:W-:Y:S01]  /*2a50*/  IMAD.WIDE.U32 R10, R20, R110, R10 ;  /* 0x0000006e140a7225 */ /* 0x000fe200078e000a */
[----:B------:R-:W-:-:S03]  /*2a60*/  ISETP.GT.AND P2, PT, R0, 0x8, P2 ;  /* 0x000000080000780c */ /* 0x000fc60001744270 */
[----:B-----5:R-:W-:Y:S01]  /*2a70*/  IMAD.U32 R14, R18, 0x10000, RZ ;  /* 0x00010000120e7824 */ /* 0x020fe200078e00ff */
[----:B------:R-:W-:Y:S01]  /*2a80*/  IADD3 R6, P1, R6, R10, RZ ;  /* 0x0000000a06067210 */ /* 0x000fe20007f3e0ff */
[----:B------:R-:W-:Y:S02]  /*2a90*/  IMAD.IADD R109, R109, 0x1, R11 ;  /* 0x000000016d6d7824 */ /* 0x000fe400078e020b */
[----:B------:R-:W-:Y:S02]  /*2aa0*/  FMUL R14, R14, R91 ;  /* 0x0000005b0e0e7220 */ /* 0x000fe40000400000 */
[----:B------:R-:W-:Y:S02]  /*2ab0*/  IMAD.X R7, R109, 0x1, R7, P1 ;  /* 0x000000016d077824 */ /* 0x000fe400008e0607 */
[----:B------:R-:W-:Y:S01]  /*2ac0*/  FFMA R25, R25, R90, R14 ;  /* 0x0000005a19197223 */ /* 0x000fe2000000000e */
[----:B------:R-:W-:-:S04]  /*2ad0*/  LEA R14, P1, R6, R112, 0x1 ;  /* 0x00000070060e7211 */ /* 0x000fc800078208ff */
[----:B------:R-:W-:Y:S01]  /*2ae0*/  LEA.HI.X R15, R6, R113, R7, 0x1, P1 ;  /* 0x00000071060f7211 */ /* 0x000fe200008f0c07 */
[----:B------:R-:W-:Y:S01]  /*2af0*/  @P3 IMAD.MOV.U32 R6, RZ, RZ, R8 ;  /* 0x000000ffff063224 */ /* 0x000fe200078e0008 */
[----:B------:R-:W-:Y:S01]  /*2b00*/  F2FP.BF16.F32.PACK_AB R25, RZ, R25 ;  /* 0x00000019ff19723e */ /* 0x000fe200000010ff */
[----:B------:R-:W-:-:S05]  /*2b10*/  @P3 IMAD.MOV.U32 R7, RZ, RZ, R9 ;  /* 0x000000ffff073224 */ /* 0x000fca00078e0009 */
[----:B------:R1:W-:Y:S04]  /*2b20*/  @P3 STG.E.U16 desc[UR36][R6.64+0x2], R25 ;  /* 0x0000021906003986 */ /* 0x0003e8000c101524 */
[----:B------:R-:W2:Y:S01]  /*2b30*/  @P2 LDG.E.LTC128B.U16 R18, desc[UR36][R14.64] ;  /* 0x000000240e122981 */ /* 0x000ea2000c1e1520 */
[----:B------:R-:W-:Y:S01]  /*2b40*/  IADD3 R12, P1, P3, R94, R10, R12 ;  /* 0x0000000a5e0c7210 */ /* 0x000fe20007b3e00c */
[----:B------:R-:W-:Y:S01]  /*2b50*/  BSSY B1, `(.L_x_40) ;  /* 0x0000011000017945 */ /* 0x000fe20003800000 */
[----:B------:R-:W-:Y:S02]  /*2b60*/  ISETP.GT.AND P0, PT, R0, 0x8, P0 ;  /* 0x000000080000780c */ /* 0x000fe40000704270 */
[----:B------:R-:W-:-:S03]  /*2b70*/  IADD3.X R13, R95, R109, R13, P1, P3 ;  /* 0x0000006d5f0d7210 */ /* 0x000fc60000fe640d */
[----:B------:R-:W-:Y:S01]  /*2b80*/  IMAD.WIDE.U32 R12, R19, R108, R12 ;  /* 0x0000006c130c7225 */ /* 0x000fe200078e000c */
[----:B------:R-:W-:-:S03]  /*2b90*/  SHF.L.U64.HI R19, R96, 0x1, R97 ;  /* 0x0000000160137819 */ /* 0x000fc60000010261 */
[----:B------:R-:W-:Y:S01]  /*2ba0*/  IMAD.IADD R13, R107, 0x1, R13 ;  /* 0x000000016b0d7824 */ /* 0x000fe200078e020d */
[----:B-1----:R-:W-:-:S04]  /*2bb0*/  LEA R6, P3, R12, R112, 0x1 ;  /* 0x000000700c067211 */ /* 0x002fc800078608ff */
[----:B------:R-:W-:Y:S01]  /*2bc0*/  LEA.HI.X R7, R12, R113, R13, 0x1, P3 ;  /* 0x000000710c077211 */ /* 0x000fe200018f0c0d */
[----:B--2---:R-:W-:-:S04]  /*2bd0*/  IMAD.U32 R10, R18, 0x10000, RZ ;  /* 0x00010000120a7824 */ /* 0x004fc800078e00ff */
[----:B------:R-:W-:Y:S01]  /*2be0*/  FMUL R11, R10, R91 ;  /* 0x0000005b0a0b7220 */ /* 0x000fe20000400000 */
[----:B------:R-:W-:-:S03]  /*2bf0*/  LEA R10, P1, R96, R8, 0x1 ;  /* 0x00000008600a7211 */ /* 0x000fc600078208ff */
[----:B------:R-:W-:-:S05]  /*2c00*/  FFMA R11, R26, R90, R11 ;  /* 0x0000005a1a0b7223 */ /* 0x000fca000000000b */
[----:B------:R-:W-:Y:S01]  /*2c10*/  F2FP.BF16.F32.PACK_AB R14, RZ, R11 ;  /* 0x0000000bff0e723e */ /* 0x000fe200000010ff */
[----:B------:R-:W-:-:S05]  /*2c20*/  IMAD.X R11, R19, 0x1, R9, P1 ;  /* 0x00000001130b7824 */ /* 0x000fca00008e0609 */
[----:B------:R1:W-:Y:S01]  /*2c30*/  @P2 STG.E.U16 desc[UR36][R10.64], R14 ;  /* 0x0000000e0a002986 */ /* 0x0003e2000c101524 */
[----:B------:R-:W-:Y:S05]  /*2c40*/  @!P0 BRA `(.L_x_41) ;  /* 0x0000000000048947 */ /* 0x000fea0003800000 */
[----:B------:R2:W5:Y:S02]  /*2c50*/  LDG.E.LTC128B.U16 R18, desc[UR36][R6.64+0x2] ;  /* 0x0000022406127981 */ /* 0x000564000c1e1520 */
.L_x_41:
[----:B------:R-:W-:Y:S05]  /*2c60*/  BSYNC B1 ;  /* 0x0000000000017941 */ /* 0x000fea0003800000 */
.L_x_40:
[----:B-----5:R-:W-:Y:S01]  /*2c70*/  IMAD.U32 R12, R18, 0x10000, RZ ;  /* 0x00010000120c7824 */ /* 0x020fe200078e00ff */
[----:B------:R-:W-:Y:S01]  /*2c80*/  ISETP.GT.AND P1, PT, R3, 0x8, PT ;  /* 0x000000080300780c */ /* 0x000fe20003f24270 */
[----:B------:R-:W-:Y:S02]  /*2c90*/  BSSY B1, `(.L_x_42) ;  /* 0x0000008000017945 */ /* 0x000fe40003800000 */
[----:B------:R-:W-:Y:S01]  /*2ca0*/  FMUL R12, R12, R91 ;  /* 0x0000005b0c0c7220 */ /* 0x000fe20000400000 */
[----:B------:R-:W-:-:S03]  /*2cb0*/  ISETP.GT.AND P2, PT, R0, RZ, P1 ;  /* 0x000000ff0000720c */ /* 0x000fc60000f44270 */
[----:B------:R-:W-:-:S05]  /*2cc0*/  FFMA R12, R27, R90, R12 ;  /* 0x0000005a1b0c7223 */ /* 0x000fca000000000c */
[----:B------:R-:W-:-:S05]  /*2cd0*/  F2FP.BF16.F32.PACK_AB R12, RZ, R12 ;  /* 0x0000000cff0c723e */ /* 0x000fca00000010ff */
[----:B------:R3:W-:Y:S01]  /*2ce0*/  @P0 STG.E.U16 desc[UR36][R10.64+0x2], R12 ;  /* 0x0000020c0a000986 */ /* 0x0007e2000c101524 */
[----:B------:R-:W-:Y:S05]  /*2cf0*/  @!P2 BRA `(.L_x_43) ;  /* 0x000000000004a947 */ /* 0x000fea0003800000 */
[----:B------:R4:W5:Y:S02]  /*2d00*/  LDG.E.LTC128B.U16 R18, desc[UR36][R4.64+0x10] ;  /* 0x0000102404127981 */ /* 0x000964000c1e1520 */
.L_x_43:
[----:B------:R-:W-:Y:S05]  /*2d10*/  BSYNC B1 ;  /* 0x0000000000017941 */ /* 0x000fea0003800000 */
.L_x_42:
[----:B---3-5:R-:W-:Y:S01]  /*2d20*/  IMAD.U32 R12, R18, 0x10000, RZ ;  /* 0x00010000120c7824 */ /* 0x028fe200078e00ff */
        /* <DEDUP_REMOVED lines=9> */
.L_x_45:
[----:B------:R-:W-:Y:S05]  /*2dc0*/  BSYNC B1 ;  /* 0x0000000000017941 */ /* 0x000fea0003800000 */
.L_x_44:
[----:B-----5:R-:W-:Y:S01]  /*2dd0*/  IMAD.U32 R12, R18, 0x10000, RZ ;  /* 0x00010000120c7824 */ /* 0x020fe200078e00ff */
[----:B------:R-:W-:Y:S01]  /*2de0*/  ISETP.GT.AND P1, PT, R0, 0x8, P1 ;  /* 0x000000080000780c */ /* 0x000fe20000f24270 */
[----:B------:R-:W-:Y:S02]  /*2df0*/  BSSY B1, `(.L_x_46) ;  /* 0x0000007000017945 */ /* 0x000fe40003800000 */
[----:B------:R-:W-:-:S04]  /*2e00*/  FMUL R12, R12, R91 ;  /* 0x0000005b0c0c7220 */ /* 0x000fc80000400000 */
[----:B------:R-:W-:-:S05]  /*2e10*/  FFMA R12, R29, R90, R12 ;  /* 0x0000005a1d0c7223 */ /* 0x000fca000000000c */
[----:B------:R-:W-:-:S05]  /*2e20*/  F2FP.BF16.F32.PACK_AB R12, RZ, R12 ;  /* 0x0000000cff0c723e */ /* 0x000fca00000010ff */
[----:B------:R0:W-:Y:S01]  /*2e30*/  @P3 STG.E.U16 desc[UR36][R8.64+0x12], R12 ;  /* 0x0000120c08003986 */ /* 0x0001e2000c101524 */
[----:B------:R-:W-:Y:S05]  /*2e40*/  @!P1 BRA `(.L_x_47) ;  /* 0x0000000000049947 */ /* 0x000fea0003800000 */
[----:B------:R0:W5:Y:S02]  /*2e50*/  LDG.E.LTC128B.U16 R18, desc[UR36][R6.64+0x10] ;  /* 0x0000102406127981 */ /* 0x000164000c1e1520 */
.L_x_47:
[----:B------:R-:W-:Y:S05]  /*2e60*/  BSYNC B1 ;  /* 0x0000000000017941 */ /* 0x000fea0003800000 */
.L_x_46:
[----:B0----5:R-:W-:Y:S01]  /*2e70*/  IMAD.U32 R12, R18, 0x10000, RZ ;  /* 0x00010000120c7824 */ /* 0x021fe200078e00ff */
[----:B------:R-:W-:Y:S01]  /*2e80*/  ISETP.GT.AND P0, PT, R0, 0x8, P0 ;  /* 0x000000080000780c */ /* 0x000fe20000704270 */
[----:B------:R-:W-:Y:S02]  /*2e90*/  BSSY B1, `(.L_x_48) ;  /* 0x0000007000017945 */ /* 0x000fe40003800000 */
[----:B---3--:R-:W-:-:S04]  /*2ea0*/  FMUL R13, R12, R91 ;  /* 0x0000005b0c0d7220 */ /* 0x008fc80000400000 */
[----:B------:R-:W-:-:S05]  /*2eb0*/  FFMA R13, R30, R90, R13 ;  /* 0x0000005a1e0d7223 */ /* 0x000fca000000000d */
[----:B------:R-:W-:-:S05]  /*2ec0*/  F2FP.BF16.F32.PACK_AB R13, RZ, R13 ;  /* 0x0000000dff0d723e */ /* 0x000fca00000010ff */
[----:B------:R0:W-:Y:S01]  /*2ed0*/  @P1 STG.E.U16 desc[UR36][R10.64+0x10], R13 ;  /* 0x0000100d0a001986 */ /* 0x0001e2000c101524 */
[----:B------:R-:W-:Y:S05]  /*2ee0*/  @!P0 BRA `(.L_x_49) ;  /* 0x0000000000048947 */ /* 0x000fea0003800000 */
[----:B------:R3:W5:Y:S02]  /*2ef0*/  LDG.E.LTC128B.U16 R18, desc[UR36][R6.64+0x12] ;  /* 0x0000122406127981 */ /* 0x000764000c1e1520 */
.L_x_49:
[----:B------:R-:W-:Y:S05]  /*2f00*/  BSYNC B1 ;  /* 0x0000000000017941 */ /* 0x000fea0003800000 */
.L_x_48:
        /* <DEDUP_REMOVED lines=10> */
.L_x_51:
[----:B------:R-:W-:Y:S05]  /*2fb0*/  BSYNC B1 ;  /* 0x0000000000017941 */ /* 0x000fea0003800000 */
.L_x_50:
[----:B0----5:R-:W-:Y:S01]  /*2fc0*/  IMAD.U32 R12, R18, 0x10000, RZ ;  /* 0x00010000120c7824 */ /* 0x021fe200078e00ff */
        /* <DEDUP_REMOVED lines=9> */
.L_x_53:
[----:B------:R-:W-:Y:S05]  /*3060*/  BSYNC B1 ;  /* 0x0000000000017941 */ /* 0x000fea0003800000 */
.L_x_52:
        /* <DEDUP_REMOVED lines=9> */
.L_x_55:
[----:B------:R-:W-:Y:S05]  /*3100*/  BSYNC B1 ;  /* 0x0000000000017941 */ /* 0x000fea0003800000 */
.L_x_54:
[----:B0----5:R-:W-:Y:S01]  /*3110*/  IMAD.U32 R12, R18, 0x10000, RZ ;  /* 0x00010000120c7824 */ /* 0x021fe200078e00ff */
        /* <DEDUP_REMOVED lines=8> */
.L_x_57:
[----:B------:R-:W-:Y:S05]  /*31a0*/  BSYNC B1 ;  /* 0x0000000000017941 */ /* 0x000fea0003800000 */
.L_x_56:
        /* <DEDUP_REMOVED lines=10> */
.L_x_59:
[----:B------:R-:W-:Y:S05]  /*3250*/  BSYNC B1 ;  /* 0x0000000000017941 */ /* 0x000fea0003800000 */
.L_x_58:
        /* <DEDUP_REMOVED lines=10> */
.L_x_61:
[----:B------:R-:W-:Y:S05]  /*3300*/  BSYNC B1 ;  /* 0x0000000000017941 */ /* 0x000fea0003800000 */
.L_x_60:
        /* <DEDUP_REMOVED lines=9> */
.L_x_63:
[----:B------:R-:W-:Y:S05]  /*33a0*/  BSYNC B1 ;  /* 0x0000000000017941 */ /* 0x000fea0003800000 */
.L_x_62:
        /* <DEDUP_REMOVED lines=9> */
.L_x_65:
[----:B------:R-:W-:Y:S05]  /*3440*/  BSYNC B1 ;  /* 0x0000000000017941 */ /* 0x000fea0003800000 */
.L_x_64:
        /* <DEDUP_REMOVED lines=10> */
.L_x_67:
[----:B------:R-:W-:Y:S05]  /*34f0*/  BSYNC B1 ;  /* 0x0000000000017941 */ /* 0x000fea0003800000 */
.L_x_66:
        /* <DEDUP_REMOVED lines=10> */
.L_x_69:
[----:B------:R-:W-:Y:S05]  /*35a0*/  BSYNC B1 ;  /* 0x0000000000017941 */ /* 0x000fea0003800000 */
.L_x_68:
        /* <DEDUP_REMOVED lines=9> */
.L_x_71:
[----:B------:R-:W-:Y:S05]  /*3640*/  BSYNC B1 ;  /* 0x0000000000017941 */ /* 0x000fea0003800000 */
.L_x_70:
        /* <DEDUP_REMOVED lines=9> */
.L_x_73:
[----:B------:R-:W-:Y:S05]  /*36e0*/  BSYNC B1 ;  /* 0x0000000000017941 */ /* 0x000fea0003800000 */
.L_x_72:
        /* <DEDUP_REMOVED lines=10> */
.L_x_75:
[----:B------:R-:W-:Y:S05]  /*3790*/  BSYNC B1 ;  /* 0x0000000000017941 */ /* 0x000fea0003800000 */
.L_x_74:
        /* <DEDUP_REMOVED lines=10> */
.L_x_77:
[----:B------:R-:W-:Y:S05]  /*3840*/  BSYNC B1 ;  /* 0x0000000000017941 */ /* 0x000fea0003800000 */
.L_x_76:
        /* <DEDUP_REMOVED lines=9> */
.L_x_79:
[----:B------:R-:W-:Y:S05]  /*38e0*/  BSYNC B1 ;  /* 0x0000000000017941 */ /* 0x000fea0003800000 */
.L_x_78:
        /* <DEDUP_REMOVED lines=9> */
.L_x_81:
[----:B------:R-:W-:Y:S05]  /*3980*/  BSYNC B1 ;  /* 0x0000000000017941 */ /* 0x000fea0003800000 */
.L_x_80:
        /* <DEDUP_REMOVED lines=10> */
.L_x_83:
[----:B------:R-:W-:Y:S05]  /*3a30*/  BSYNC B1 ;  /* 0x0000000000017941 */ /* 0x000fea0003800000 */
.L_x_82:
        /* <DEDUP_REMOVED lines=10> */
.L_x_85:
[----:B------:R-:W-:Y:S05]  /*3ae0*/  BSYNC B1 ;  /* 0x0000000000017941 */ /* 0x000fea0003800000 */
.L_x_84:
        /* <DEDUP_REMOVED lines=9> */
.L_x_87:
[----:B------:R-:W-:Y:S05]  /*3b80*/  BSYNC B1 ;  /* 0x0000000000017941 */ /* 0x000fea0003800000 */
.L_x_86:
        /* <DEDUP_REMOVED lines=9> */
.L_x_89:
[----:B------:R-:W-:Y:S05]  /*3c20*/  BSYNC B1 ;  /* 0x0000000000017941 */ /* 0x000fea0003800000 */
.L_x_88:
        /* <DEDUP_REMOVED lines=10> */
.L_x_91:
[----:B------:R-:W-:Y:S05]  /*3cd0*/  BSYNC B1 ;  /* 0x0000000000017941 */ /* 0x000fea0003800000 */
.L_x_90:
        /* <DEDUP_REMOVED lines=10> */
.L_x_93:
[----:B------:R-:W-:Y:S05]  /*3d80*/  BSYNC B1 ;  /* 0x0000000000017941 */ /* 0x000fea0003800000 */
.L_x_92:
        /* <DEDUP_REMOVED lines=9> */
.L_x_95:
[----:B------:R-:W-:Y:S05]  /*3e20*/  BSYNC B1 ;  /* 0x0000000000017941 */ /* 0x000fea0003800000 */
.L_x_94:
        /* <DEDUP_REMOVED lines=9> */
.L_x_97:
[----:B------:R-:W-:Y:S05]  /*3ec0*/  BSYNC B1 ;  /* 0x0000000000017941 */ /* 0x000fea0003800000 */
.L_x_96:
        /* <DEDUP_REMOVED lines=10> */
.L_x_99:
[----:B------:R-:W-:Y:S05]  /*3f70*/  BSYNC B1 ;  /* 0x0000000000017941 */ /* 0x000fea0003800000 */
.L_x_98:
        /* <DEDUP_REMOVED lines=10> */
.L_x_101:
[----:B------:R-:W-:Y:S05]  /*4020*/  BSYNC B1 ;  /* 0x0000000000017941 */ /* 0x000fea0003800000 */
.L_x_100:
        /* <DEDUP_REMOVED lines=9> */
.L_x_103:
[----:B------:R-:W-:Y:S05]  /*40c0*/  BSYNC B1 ;  /* 0x0000000000017941 */ /* 0x000fea0003800000 */
.L_x_102:
        /* <DEDUP_REMOVED lines=9> */
.L_x_105:
[----:B------:R-:W-:Y:S05]  /*4160*/  BSYNC B1 ;  /* 0x0000000000017941 */ /* 0x000fea0003800000 */
.L_x_104:
        /* <DEDUP_REMOVED lines=10> */
.L_x_107:
[----:B------:R-:W-:Y:S05]  /*4210*/  BSYNC B1 ;  /* 0x0000000000017941 */ /* 0x000fea0003800000 */
.L_x_106:
        /* <DEDUP_REMOVED lines=10> */
.L_x_109:
[----:B------:R-:W-:Y:S05]  /*42c0*/  BSYNC B1 ;  /* 0x0000000000017941 */ /* 0x000fea0003800000 */
.L_x_108:
        /* <DEDUP_REMOVED lines=9> */
.L_x_111:
[----:B------:R-:W-:Y:S05]  /*4360*/  BSYNC B1 ;  /* 0x0000000000017941 */ /* 0x000fea0003800000 */
.L_x_110:
        /* <DEDUP_REMOVED lines=9> */
.L_x_113:
[----:B------:R-:W-:Y:S05]  /*4400*/  BSYNC B1 ;  /* 0x0000000000017941 */ /* 0x000fea0003800000 */
.L_x_112:
        /* <DEDUP_REMOVED lines=10> */
.L_x_115:
[----:B------:R-:W-:Y:S05]  /*44b0*/  BSYNC B1 ;  /* 0x0000000000017941 */ /* 0x000fea0003800000 */
.L_x_114:
        /* <DEDUP_REMOVED lines=10> */
.L_x_117:
[----:B------:R-:W-:Y:S05]  /*4560*/  BSYNC B1 ;  /* 0x0000000000017941 */ /* 0x000fea0003800000 */
.L_x_116:
        /* <DEDUP_REMOVED lines=9> */
.L_x_119:
[----:B------:R-:W-:Y:S05]  /*4600*/  BSYNC B1 ;  /* 0x0000000000017941 */ /* 0x000fea0003800000 */
.L_x_118:
        /* <DEDUP_REMOVED lines=9> */
.L_x_121:
[----:B------:R-:W-:Y:S05]  /*46a0*/  BSYNC B1 ;  /* 0x0000000000017941 */ /* 0x000fea0003800000 */
.L_x_120:
        /* <DEDUP_REMOVED lines=10> */
.L_x_123:
[----:B------:R-:W-:Y:S05]  /*4750*/  BSYNC B1 ;  /* 0x0000000000017941 */ /* 0x000fea0003800000 */
.L_x_122:
        /* <DEDUP_REMOVED lines=10> */
.L_x_125:
[----:B------:R-:W-:Y:S05]  /*4800*/  BSYNC B1 ;  /* 0x0000000000017941 */ /* 0x000fea0003800000 */
.L_x_124:
        /* <DEDUP_REMOVED lines=9> */
.L_x_127:
[----:B------:R-:W-:Y:S05]  /*48a0*/  BSYNC B1 ;  /* 0x0000000000017941 */ /* 0x000fea0003800000 */
.L_x_126:
        /* <DEDUP_REMOVED lines=9> */
.L_x_129:
[----:B------:R-:W-:Y:S05]  /*4940*/  BSYNC B1 ;  /* 0x0000000000017941 */ /* 0x000fea0003800000 */
.L_x_128:
        /* <DEDUP_REMOVED lines=10> */
.L_x_131:
[----:B------:R-:W-:Y:S05]  /*49f0*/  BSYNC B1 ;  /* 0x0000000000017941 */ /* 0x000fea0003800000 */
.L_x_130:
        /* <DEDUP_REMOVED lines=10> */
.L_x_133:
[----:B------:R-:W-:Y:S05]  /*4aa0*/  BSYNC B1 ;  /* 0x0000000000017941 */ /* 0x000fea0003800000 */
.L_x_132:
        /* <DEDUP_REMOVED lines=9> */
.L_x_135:
[----:B------:R-:W-:Y:S05]  /*4b40*/  BSYNC B1 ;  /* 0x0000000000017941 */ /* 0x000fea0003800000 */
.L_x_134:
        /* <DEDUP_REMOVED lines=9> */
.L_x_137:
[----:B------:R-:W-:Y:S05]  /*4be0*/  BSYNC B1 ;  /* 0x0000000000017941 */ /* 0x000fea0003800000 */
.L_x_136:
        /* <DEDUP_REMOVED lines=10> */
.L_x_139:
[----:B------:R-:W-:Y:S05]  /*4c90*/  BSYNC B1 ;  /* 0x0000000000017941 */ /* 0x000fea0003800000 */
.L_x_138:
        /* <DEDUP_REMOVED lines=10> */
.L_x_141:
[----:B------:R-:W-:Y:S05]  /*4d40*/  BSYNC B1 ;  /* 0x0000000000017941 */ /* 0x000fea0003800000 */
.L_x_140:
        /* <DEDUP_REMOVED lines=9> */
.L_x_143:
[----:B------:R-:W-:Y:S05]  /*4de0*/  BSYNC B1 ;  /* 0x0000000000017941 */ /* 0x000fea0003800000 */
.L_x_142:
        /* <DEDUP_REMOVED lines=9> */
.L_x_145:
[----:B------:R-:W-:Y:S05]  /*4e80*/  BSYNC B1 ;  /* 0x0000000000017941 */ /* 0x000fea0003800000 */
.L_x_144:
        /* <DEDUP_REMOVED lines=10> */
.L_x_147:
[----:B------:R-:W-:Y:S05]  /*4f30*/  BSYNC B1 ;  /* 0x0000000000017941 */ /* 0x000fea0003800000 */
.L_x_146:
        /* <DEDUP_REMOVED lines=10> */
.L_x_149:
[----:B------:R-:W-:Y:S05]  /*4fe0*/  BSYNC B1 ;  /* 0x0000000000017941 */ /* 0x000fea0003800000 */
.L_x_148:
        /* <DEDUP_REMOVED lines=9> */
.L_x_151:
[----:B------:R-:W-:Y:S05]  /*5080*/  BSYNC B1 ;  /* 0x0000000000017941 */ /* 0x000fea0003800000 */
.L_x_150:
        /* <DEDUP_REMOVED lines=9> */
.L_x_153:
[----:B------:R-:W-:Y:S05]  /*5120*/  BSYNC B1 ;  /* 0x0000000000017941 */ /* 0x000fea0003800000 */
.L_x_152:
        /* <DEDUP_REMOVED lines=10> */
.L_x_155:
[----:B------:R-:W-:Y:S05]  /*51d0*/  BSYNC B1 ;  /* 0x0000000000017941 */ /* 0x000fea0003800000 */
.L_x_154:
        /* <DEDUP_REMOVED lines=10> */
.L_x_157:
[----:B------:R-:W-:Y:S05]  /*5280*/  BSYNC B1 ;  /* 0x0000000000017941 */ /* 0x000fea0003800000 */
.L_x_156:
[----:B0---45:R-:W-:Y:S01]  /*5290*/  IMAD.U32 R4, R18, 0x10000, RZ ;  /* 0x0001000012047824 */ /* 0x031fe200078e00ff */
        /* <DEDUP_REMOVED lines=8> */
.L_x_159:
[----:B------:R-:W-:Y:S05]  /*5320*/  BSYNC B1 ;  /* 0x0000000000017941 */ /* 0x000fea0003800000 */
.L_x_158:
[----:B0----5:R-:W-:Y:S01]  /*5330*/  IMAD.U32 R4, R18, 0x10000, RZ ;  /* 0x0001000012047824 */ /* 0x021fe200078e00ff */
[----:B------:R-:W-:Y:S01]  /*5340*/  ISETP.GT.AND P0, PT, R0, 0x8, P0 ;  /* 0x000000080000780c */ /* 0x000fe20000704270 */
[----:B------:R-:W-:Y:S01]  /*5350*/  @P1 IMAD.MOV.U32 R5, RZ, RZ, R11 ;  /* 0x000000ffff051224 */ /* 0x000fe200078e000b */
[----:B------:R-:W-:Y:S01]  /*5360*/  BSSY B1, `(.L_x_160) ;  /* 0x0000008000017945 */ /* 0x000fe20003800000 */
[----:B------:R-:W-:Y:S01]  /*5370*/  FMUL R3, R4, R91 ;  /* 0x0000005b04037220 */ /* 0x000fe20000400000 */
[----:B------:R-:W-:-:S03]  /*5380*/  @P1 IMAD.MOV.U32 R4, RZ, RZ, R10 ;  /* 0x000000ffff041224 */ /* 0x000fc600078e000a */
[----:B------:R-:W-:-:S05]  /*5390*/  FFMA R3, R86, R90, R3 ;  /* 0x0000005a56037223 */ /* 0x000fca0000000003 */
[----:B------:R-:W-:-:S05]  /*53a0*/  F2FP.BF16.F32.PACK_AB R3, RZ, R3 ;  /* 0x00000003ff03723e */ /* 0x000fca00000010ff */
[----:B------:R0:W-:Y:S01]  /*53b0*/  @P1 STG.E.U16 desc[UR36][R4.64+0xf0], R3 ;  /* 0x0000f00304001986 */ /* 0x0001e2000c101524 */
[----:B------:R-:W-:Y:S05]  /*53c0*/  @!P0 BRA `(.L_x_161) ;  /* 0x0000000000048947 */ /* 0x000fea0003800000 */
[----:B------:R0:W5:Y:S02]  /*53d0*/  LDG.E.LTC128B.U16 R18, desc[UR36][R6.64+0xf2] ;  /* 0x0000f22406127981 */ /* 0x000164000c1e1520 */
.L_x_161:
[----:B------:R-:W-:Y:S05]  /*53e0*/  BSYNC B1 ;  /* 0x0000000000017941 */ /* 0x000fea0003800000 */
.L_x_160:
[----:B------:R-:W-:Y:S05]  /*53f0*/  @!P0 BRA `(.L_x_162) ;  /* 0x0000001000b08947 */ /* 0x000fea0003800000 */
[----:B-----5:R-:W-:-:S04]  /*5400*/  IMAD.U32 R18, R18, 0x10000, RZ ;  /* 0x0001000012127824 */ /* 0x020fc800078e00ff */
[----:B------:R-:W-:-:S04]  /*5410*/  FMUL R18, R18, R91 ;  /* 0x0000005b12127220 */ /* 0x000fc80000400000 */
[----:B------:R-:W-:-:S05]  /*5420*/  FFMA R18, R87, R90, R18 ;  /* 0x0000005a57127223 */ /* 0x000fca0000000012 */
[----:B------:R-:W-:-:S05]  /*5430*/  F2FP.BF16.F32.PACK_AB R18, RZ, R18 ;  /* 0x00000012ff12723e */ /* 0x000fca00000010ff */
[----:B------:R0:W-:Y:S01]  /*5440*/  STG.E.U16 desc[UR36][R10.64+0xf2], R18 ;  /* 0x0000f2120a007986 */ /* 0x0001e2000c101524 */
[----:B------:R-:W-:Y:S05]  /*5450*/  BRA `(.L_x_162) ;  /* 0x0000001000987947 */ /* 0x000fea0003800000 */
.L_x_37:
[----:B------:R-:W-:Y:S01]  /*5460*/  ISETP.GT.AND P3, PT, R3, 0x1, PT ;  /* 0x000000010300780c */ /* 0x000fe20003f64270 */
[----:B------:R-:W-:Y:S01]  /*5470*/  ULDC.64 UR4, c[0x0][0x5c0] ;  /* 0x0001700000047ab9 */ /* 0x000fe20000000a00 */
[-C--:B------:R-:W-:Y:S01]  /*5480*/  FMUL R24, R24, R90.reuse ;  /* 0x0000005a18187220 */ /* 0x080fe20000400000 */
[----:B------:R-:W-:Y:S01]  /*5490*/  LEA R4, P4, R106, UR4, 0x1 ;  /* 0x000000046a047c11 */ /* 0x000fe2000f8808ff */
[-C--:B------:R-:W-:Y:S01]  /*54a0*/  FMUL R25, R25, R90.reuse ;  /* 0x0000005a19197220 */ /* 0x080fe20000400000 */
[----:B------:R-:W-:Y:S01]  /*54b0*/  ISETP.GT.AND P0, PT, R0, RZ, P3 ;  /* 0x000000ff0000720c */ /* 0x000fe20001f04270 */
[----:B------:R-:W-:Y:S01]  /*54c0*/  FMUL R26, R26, R90 ;  /* 0x0000005a1a1a7220 */ /* 0x000fe20000400000 */
[----:B------:R-:W-:Y:S01]  /*54d0*/  F2FP.BF16.F32.PACK_AB R24, RZ, R24 ;  /* 0x00000018ff18723e */ /* 0x000fe200000010ff */
[-C--:B------:R-:W-:Y:S01]  /*54e0*/  FMUL R27, R27, R90.reuse ;  /* 0x0000005a1b1b7220 */ /* 0x080fe20000400000 */
[----:B------:R-:W-:Y:S01]  /*54f0*/  LEA.HI.X R5, R106, UR5, R115, 0x1, P4 ;  /* 0x000000056a057c11 */ /* 0x000fe2000a0f0c73 */
[-C--:B------:R-:W-:Y:S01]  /*5500*/  FMUL R28, R28, R90.reuse ;  /* 0x0000005a1c1c7220 */ /* 0x080fe20000400000 */
[----:B------:R-:W-:Y:S01]  /*5510*/  F2FP.BF16.F32.PACK_AB R25, RZ, R25 ;  /* 0x00000019ff19723e */ /* 0x000fe200000010ff */
[-C--:B------:R-:W-:Y:S01]  /*5520*/  FMUL R29, R29, R90.reuse ;  /* 0x0000005a1d1d7220 */ /* 0x080fe20000400000 */
[----:B------:R-:W-:Y:S01]  /*5530*/  ISETP.GT.AND P2, PT, R0, 0x8, P2 ;  /* 0x000000080000780c */ /* 0x000fe20001744270 */
[----:B------:R-:W-:Y:S01]  /*5540*/  @P1 STG.E.U16 desc[UR36][R4.64], R24 ;  /* 0x0000001804001986 */ /* 0x000fe2000c101524 */
[----:B------:R-:W-:Y:S01]  /*5550*/  ISETP.GT.AND P1, PT, R3, 0x8, PT ;  /* 0x000000080300780c */ /* 0x000fe20003f24270 */
[----:B------:R-:W-:Y:S01]  /*5560*/  FMUL R30, R30, R90 ;  /* 0x0000005a1e1e7220 */ /* 0x000fe20000400000 */
[C---:B------:R-:W-:Y:S01]  /*5570*/  SHF.L.U64.HI R7, R96.reuse, 0x1, R97 ;  /* 0x0000000160077819 */ /* 0x040fe20000010261 */
[----:B------:R-:W-:Y:S01]  /*5580*/  @P0 STG.E.U16 desc[UR36][R4.64+0x2], R25 ;  /* 0x0000021904000986 */ /* 0x000fe2000c101524 */
[----:B------:R-:W-:Y:S01]  /*5590*/  LEA R6, P5, R96, R4, 0x1 ;  /* 0x0000000460067211 */ /* 0x000fe200078a08ff */
[-C--:B------:R-:W-:Y:S01]  /*55a0*/  FMUL R31, R31, R90.reuse ;  /* 0x0000005a1f1f7220 */ /* 0x080fe20000400000 */
[----:B------:R-:W-:Y:S01]  /*55b0*/  ISETP.GT.AND P3, PT, R0, 0x8, P3 ;  /* 0x000000080000780c */ /* 0x000fe20001f64270 */
[-C--:B------:R-:W-:Y:S01]  /*55c0*/  FMUL R32, R32, R90.reuse ;  /* 0x0000005a20207220 */ /* 0x080fe20000400000 */
[----:B------:R-:W-:Y:S01]  /*55d0*/  ISETP.GT.AND P0, PT, R3, 0x9, PT ;  /* 0x000000090300780c */ /* 0x000fe20003f04270 */
[----:B------:R-:W-:Y:S01]  /*55e0*/  IMAD.X R7, R7, 0x1, R5, P5 ;  /* 0x0000000107077824 */ /* 0x000fe200028e0605 */
[----:B------:R-:W-:Y:S01]  /*55f0*/  ISETP.GT.AND P4, PT, R0, RZ, P1 ;  /* 0x000000ff0000720c */ /* 0x000fe20000f84270 */
[----:B------:R-:W-:Y:S01]  /*5600*/  FMUL R33, R33, R90 ;  /* 0x0000005a21217220 */ /* 0x000fe20000400000 */
[----:B------:R-:W-:Y:S01]  /*5610*/  F2FP.BF16.F32.PACK_AB R26, RZ, R26 ;  /* 0x0000001aff1a723e */ /* 0x000fe200000010ff */
[-C--:B------:R-:W-:Y:S01]  /*5620*/  FMUL R34, R34, R90.reuse ;  /* 0x0000005a22227220 */ /* 0x080fe20000400000 */
[----:B------:R-:W-:Y:S01]  /*5630*/  ISETP.GT.AND P5, PT, R0, RZ, P0 ;  /* 0x000000ff0000720c */ /* 0x000fe200007a4270 */
[----:B------:R-:W-:Y:S01]  /*5640*/  FMUL R35, R35, R90 ;  /* 0x0000005a23237220 */ /* 0x000fe20000400000 */
[----:B------:R-:W-:Y:S01]  /*5650*/  F2FP.BF16.F32.PACK_AB R27, RZ, R27 ;  /* 0x0000001bff1b723e */ /* 0x000fe200000010ff */
[----:B------:R-:W-:Y:S01]  /*5660*/  @P2 STG.E.U16 desc[UR36][R6.64], R26 ;  /* 0x0000001a06002986 */ /* 0x000fe2000c101524 */
[----:B------:R-:W-:Y:S01]  /*5670*/  F2FP.BF16.F32.PACK_AB R28, RZ, R28 ;  /* 0x0000001cff1c723e */ /* 0x000fe200000010ff */
[-C--:B------:R-:W-:Y:S01]  /*5680*/  FMUL R36, R36, R90.reuse ;  /* 0x0000005a24247220 */ /* 0x080fe20000400000 */
[C---:B------:R-:W-:Y:S01]  /*5690*/  ISETP.GT.AND P2, PT, R0.reuse, 0x8, P1 ;  /* 0x000000080000780c */ /* 0x040fe20000f44270 */
[----:B------:R-:W-:Y:S01]  /*56a0*/  @P3 STG.E.U16 desc[UR36][R6.64+0x2], R27 ;  /* 0x0000021b06003986 */ /* 0x000fe2000c101524 */
[----:B------:R-:W-:Y:S01]  /*56b0*/  ISETP.GT.AND P1, PT, R3, 0x10, PT ;  /* 0x000000100300780c */ /* 0x000fe20003f24270 */
[-C--:B------:R-:W-:Y:S01]  /*56c0*/  FMUL R37, R37, R90.reuse ;  /* 0x0000005a25257220 */ /* 0x080fe20000400000 */
[----:B------:R-:W-:Y:S01]  /*56d0*/  F2FP.BF16.F32.PACK_AB R29, RZ, R29 ;  /* 0x0000001dff1d723e */ /* 0x000fe200000010ff */
[----:B------:R-:W-:Y:S01]  /*56e0*/  @P4 STG.E.U16 desc[UR36][R4.64+0x10], R28 ;  /* 0x0000101c04004986 */ /* 0x000fe2000c101524 */
[----:B------:R-:W-:Y:S01]  /*56f0*/  ISETP.GT.AND P3, PT, R0, 0x8, P0 ;  /* 0x000000080000780c */ /* 0x000fe20000764270 */
[-C--:B------:R-:W-:Y:S01]  /*5700*/  FMUL R38, R38, R90.reuse ;  /* 0x0000005a26267220 */ /* 0x080fe20000400000 */
[----:B------:R-:W-:Y:S01]  /*5710*/  ISETP.GT.AND P0, PT, R3, 0x11, PT ;  /* 0x000000110300780c */ /* 0x000fe20003f04270 */
[----:B------:R-:W-:Y:S01]  /*5720*/  @P5 STG.E.U16 desc[UR36][R4.64+0x12], R29 ;  /* 0x0000121d04005986 */ /* 0x000fe2000c101524 */
        /* <DEDUP_REMOVED lines=162> */
[----:B------:R-:W-:-:S02]  /*6150*/  F2FP.BF16.F32.PACK_AB R62, RZ, R62 ;  /* 0x0000003eff3e723e */ /* 0x000fc400000010ff */
[C---:B------:R-:W-:Y:S02]  /*6160*/  ISETP.GT.AND P5, PT, R0.reuse, RZ, P0 ;  /* 0x000000ff0000720c */ /* 0x040fe400007a4270 */
[----:B------:R-:W-:Y:S01]  /*6170*/  F2FP.BF16.F32.PACK_AB R63, RZ, R63 ;  /* 0x0000003fff3f723e */ /* 0x000fe200000010ff */
[----:B------:R-:W-:Y:S01]  /*6180*/  @P2 STG.E.U16 desc[UR36][R6.64+0x90], R62 ;  /* 0x0000903e06002986 */ /* 0x000fe2000c101524 */
[----:B------:R-:W-:Y:S02]  /*6190*/  F2FP.BF16.F32.PACK_AB R64, RZ, R64 ;  /* 0x00000040ff40723e */ /* 0x000fe400000010ff */
[C---:B------:R-:W-:Y:S01]  /*61a0*/  ISETP.GT.AND P2, PT, R0.reuse, 0x8, P1 ;  /* 0x000000080000780c */ /* 0x040fe20000f44270 */
[----:B------:R-:W-:Y:S01]  /*61b0*/  @P3 STG.E.U16 desc[UR36][R6.64+0x92], R63 ;  /* 0x0000923f06003986 */ /* 0x000fe2000c101524 */
[----:B------:R-:W-:Y:S02]  /*61c0*/  ISETP.GT.AND P1, PT, R3, 0x58, PT ;  /* 0x000000580300780c */ /* 0x000fe40003f24270 */
[----:B------:R-:W-:Y:S01]  /*61d0*/  F2FP.BF16.F32.PACK_AB R65, RZ, R65 ;  /* 0x00000041ff41723e */ /* 0x000fe200000010ff */
[----:B------:R-:W-:Y:S01]  /*61e0*/  @P4 STG.E.U16 desc[UR36][R4.64+0xa0], R64 ;  /* 0x0000a04004004986 */ /* 0x000fe2000c101524 */
[----:B------:R-:W-:-:S02]  /*61f0*/  ISETP.GT.AND P3, PT, R0, 0x8, P0 ;  /* 0x000000080000780c */ /* 0x000fc40000764270 */
[----:B------:R-:W-:Y:S01]  /*6200*/  ISETP.GT.AND P0, PT, R3, 0x59, PT ;  /* 0x000000590300780c */ /* 0x000fe20003f04270 */
[----:B------:R-:W-:Y:S01]  /*6210*/  @P5 STG.E.U16 desc[UR36][R4.64+0xa2], R65 ;  /* 0x0000a24104005986 */ /* 0x000fe2000c101524 */
[C---:B------:R-:W-:Y:S02]  /*6220*/  ISETP.GT.AND P4, PT, R0.reuse, RZ, P1 ;  /* 0x000000ff0000720c */ /* 0x040fe40000f84270 */
[----:B------:R-:W-:Y:S02]  /*6230*/  F2FP.BF16.F32.PACK_AB R66, RZ, R66 ;  /* 0x00000042ff42723e */ /* 0x000fe400000010ff */
[----:B------:R-:W-:Y:S02]  /*6240*/  ISETP.GT.AND P5, PT, R0, RZ, P0 ;  /* 0x000000ff0000720c */ /* 0x000fe400007a4270 */
[----:B------:R-:W-:Y:S01]  /*6250*/  F2FP.BF16.F32.PACK_AB R67, RZ, R67 ;  /* 0x00000043ff43723e */ /* 0x000fe200000010ff */
[----:B------:R-:W-:Y:S01]  /*6260*/  @P2 STG.E.U16 desc[UR36][R6.64+0xa0], R66 ;  /* 0x0000a04206002986 */ /* 0x000fe2000c101524 */
[----:B------:R-:W-:-:S02]  /*6270*/  F2FP.BF16.F32.PACK_AB R68, RZ, R68 ;  /* 0x00000044ff44723e */ /* 0x000fc400000010ff */
[C---:B------:R-:W-:Y:S01]  /*6280*/  ISETP.GT.AND P2, PT, R0.reuse, 0x8, P1 ;  /* 0x000000080000780c */ /* 0x040fe20000f44270 */
[----:B------:R-:W-:Y:S01]  /*6290*/  @P3 STG.E.U16 desc[UR36][R6.64+0xa2], R67 ;  /* 0x0000a24306003986 */ /* 0x000fe2000c101524 */
[C---:B------:R-:W-:Y:S02]  /*62a0*/  ISETP.GT.AND P1, PT, R3.reuse, 0x60, PT ;  /* 0x000000600300780c */ /* 0x040fe40003f24270 */
[----:B------:R-:W-:Y:S01]  /*62b0*/  F2FP.BF16.F32.PACK_AB R69, RZ, R69 ;  /* 0x00000045ff45723e */ /* 0x000fe200000010ff */
[----:B------:R-:W-:Y:S01]  /*62c0*/  @P4 STG.E.U16 desc[UR36][R4.64+0xb0], R68 ;  /* 0x0000b04404004986 */ /* 0x000fe2000c101524 */
[C---:B------:R-:W-:Y:S02]  /*62d0*/  ISETP.GT.AND P3, PT, R0.reuse, 0x8, P0 ;  /* 0x000000080000780c */ /* 0x040fe40000764270 */
[----:B------:R-:W-:Y:S01]  /*62e0*/  ISETP.GT.AND P0, PT, R3, 0x61, PT ;  /* 0x000000610300780c */ /* 0x000fe20003f04270 */
[----:B------:R-:W-:Y:S01]  /*62f0*/  @P5 STG.E.U16 desc[UR36][R4.64+0xb2], R69 ;  /* 0x0000b24504005986 */ /* 0x000fe2000c101524 */
[----:B------:R-:W-:-:S02]  /*6300*/  ISETP.GT.AND P4, PT, R0, RZ, P1 ;  /* 0x000000ff0000720c */ /* 0x000fc40000f84270 */
[C---:B------:R-:W-:Y:S02]  /*6310*/  ISETP.GT.AND P5, PT, R0.reuse, RZ, P0 ;  /* 0x000000ff0000720c */ /* 0x040fe400007a4270 */
[----:B------:R-:W-:Y:S02]  /*6320*/  F2FP.BF16.F32.PACK_AB R70, RZ, R70 ;  /* 0x00000046ff46723e */ /* 0x000fe400000010ff */
[----:B------:R-:W-:Y:S02]  /*6330*/  F2FP.BF16.F32.PACK_AB R71, RZ, R71 ;  /* 0x00000047ff47723e */ /* 0x000fe400000010ff */
[----:B------:R-:W-:Y:S01]  /*6340*/  F2FP.BF16.F32.PACK_AB R72, RZ, R72 ;  /* 0x00000048ff48723e */ /* 0x000fe200000010ff */
[----:B------:R-:W-:Y:S01]  /*6350*/  @P2 STG.E.U16 desc[UR36][R6.64+0xb0], R70 ;  /* 0x0000b04606002986 */ /* 0x000fe2000c101524 */
[----:B------:R-:W-:Y:S02]  /*6360*/  F2FP.BF16.F32.PACK_AB R73, RZ, R73 ;  /* 0x00000049ff49723e */ /* 0x000fe400000010ff */
[C---:B------:R-:W-:Y:S01]  /*6370*/  ISETP.GT.AND P1, PT, R0.reuse, 0x8, P1 ;  /* 0x000000080000780c */ /* 0x040fe20000f24270 */
[----:B------:R-:W-:Y:S01]  /*6380*/  @P3 STG.E.U16 desc[UR36][R6.64+0xb2], R71 ;  /* 0x0000b24706003986 */ /* 0x000fe2000c101524 */
[----:B------:R-:W-:-:S02]  /*6390*/  ISETP.GT.AND P2, PT, R0, 0x8, P0 ;  /* 0x000000080000780c */ /* 0x000fc40000744270 */
[----:B------:R-:W-:Y:S01]  /*63a0*/  F2FP.BF16.F32.PACK_AB R74, RZ, R74 ;  /* 0x0000004aff4a723e */ /* 0x000fe200000010ff */
[----:B------:R-:W-:Y:S01]  /*63b0*/  @P4 STG.E.U16 desc[UR36][R4.64+0xc0], R72 ;  /* 0x0000c04804004986 */ /* 0x000fe2000c101524 */
[C---:B------:R-:W-:Y:S02]  /*63c0*/  ISETP.GT.AND P4, PT, R3.reuse, 0x68, PT ;  /* 0x000000680300780c */ /* 0x040fe40003f84270 */
[----:B------:R-:W-:Y:S01]  /*63d0*/  ISETP.GT.AND P0, PT, R3, 0x69, PT ;  /* 0x000000690300780c */ /* 0x000fe20003f04270 */
[----:B------:R-:W-:Y:S01]  /*63e0*/  @P5 STG.E.U16 desc[UR36][R4.64+0xc2], R73 ;  /* 0x0000c24904005986 */ /* 0x000fe2000c101524 */
[----:B------:R-:W-:Y:S02]  /*63f0*/  ISETP.GT.AND P5, PT, R0, RZ, P4 ;  /* 0x000000ff0000720c */ /* 0x000fe400027a4270 */
[----:B------:R-:W-:Y:S01]  /*6400*/  F2FP.BF16.F32.PACK_AB R75, RZ, R75 ;  /* 0x0000004bff4b723e */ /* 0x000fe200000010ff */
[----:B------:R-:W-:Y:S01]  /*6410*/  @P1 STG.E.U16 desc[UR36][R6.64+0xc0], R74 ;  /* 0x0000c04a06001986 */ /* 0x000fe2000c101524 */
[----:B------:R-:W-:-:S02]  /*6420*/  F2FP.BF16.F32.PACK_AB R76, RZ, R76 ;  /* 0x0000004cff4c723e */ /* 0x000fc400000010ff */
[C---:B------:R-:W-:Y:S01]  /*6430*/  ISETP.GT.AND P3, PT, R0.reuse, RZ, P0 ;  /* 0x000000ff0000720c */ /* 0x040fe20000764270 */
[----:B------:R-:W-:Y:S01]  /*6440*/  @P2 STG.E.U16 desc[UR36][R6.64+0xc2], R75 ;  /* 0x0000c24b06002986 */ /* 0x000fe2000c101524 */
[C---:B------:R-:W-:Y:S02]  /*6450*/  ISETP.GT.AND P4, PT, R0.reuse, 0x8, P4 ;  /* 0x000000080000780c */ /* 0x040fe40002784270 */
[----:B------:R-:W-:Y:S02]  /*6460*/  F2FP.BF16.F32.PACK_AB R77, RZ, R77 ;  /* 0x0000004dff4d723e */ /* 0x000fe400000010ff */
[----:B------:R-:W-:Y:S01]  /*6470*/  F2FP.BF16.F32.PACK_AB R78, RZ, R78 ;  /* 0x0000004eff4e723e */ /* 0x000fe200000010ff */
[----:B------:R-:W-:Y:S01]  /*6480*/  @P5 STG.E.U16 desc[UR36][R4.64+0xd0], R76 ;  /* 0x0000d04c04005986 */ /* 0x000fe2000c101524 */
[----:B------:R-:W-:Y:S02]  /*6490*/  ISETP.GT.AND P5, PT, R0, 0x8, P0 ;  /* 0x000000080000780c */ /* 0x000fe400007a4270 */
[----:B------:R-:W-:-:S02]  /*64a0*/  F2FP.BF16.F32.PACK_AB R79, RZ, R79 ;  /* 0x0000004fff4f723e */ /* 0x000fc400000010ff */
[C---:B------:R-:W-:Y:S01]  /*64b0*/  ISETP.GT.AND P2, PT, R3.reuse, 0x71, PT ;  /* 0x000000710300780c */ /* 0x040fe20003f44270 */
[----:B------:R-:W-:Y:S01]  /*64c0*/  @P3 STG.E.U16 desc[UR36][R4.64+0xd2], R77 ;  /* 0x0000d24d04003986 */ /* 0x000fe2000c101524 */
[----:B------:R-:W-:Y:S02]  /*64d0*/  ISETP.GT.AND P3, PT, R3, 0x70, PT ;  /* 0x000000700300780c */ /* 0x000fe40003f64270 */
[----:B------:R-:W-:Y:S01]  /*64e0*/  F2FP.BF16.F32.PACK_AB R80, RZ, R80 ;  /* 0x00000050ff50723e */ /* 0x000fe200000010ff */
[----:B------:R-:W-:Y:S01]  /*64f0*/  @P4 STG.E.U16 desc[UR36][R6.64+0xd0], R78 ;  /* 0x0000d04e06004986 */ /* 0x000fe2000c101524 */
[C---:B------:R-:W-:Y:S02]  /*6500*/  ISETP.GT.AND P4, PT, R0.reuse, RZ, P2 ;  /* 0x000000ff0000720c */ /* 0x040fe40001784270 */
[----:B------:R-:W-:Y:S01]  /*6510*/  F2FP.BF16.F32.PACK_AB R81, RZ, R81 ;  /* 0x00000051ff51723e */ /* 0x000fe200000010ff */
[----:B------:R-:W-:Y:S01]  /*6520*/  @P5 STG.E.U16 desc[UR36][R6.64+0xd2], R79 ;  /* 0x0000d24f06005986 */ /* 0x000fe2000c101524 */
[----:B------:R-:W-:-:S02]  /*6530*/  ISETP.GT.AND P5, PT, R0, RZ, P3 ;  /* 0x000000ff0000720c */ /* 0x000fc40001fa4270 */
[C---:B------:R-:W-:Y:S02]  /*6540*/  ISETP.GT.AND P1, PT, R3.reuse, 0x78, PT ;  /* 0x000000780300780c */ /* 0x040fe40003f24270 */
[----:B------:R-:W-:Y:S02]  /*6550*/  ISETP.GT.AND P0, PT, R3, 0x79, PT ;  /* 0x000000790300780c */ /* 0x000fe40003f04270 */
[C---:B------:R-:W-:Y:S02]  /*6560*/  ISETP.GT.AND P3, PT, R0.reuse, 0x8, P3 ;  /* 0x000000080000780c */ /* 0x040fe40001f64270 */
[C---:B------:R-:W-:Y:S02]  /*6570*/  ISETP.GT.AND P2, PT, R0.reuse, 0x8, P2 ;  /* 0x000000080000780c */ /* 0x040fe40001744270 */
[----:B------:R-:W-:Y:S02]  /*6580*/  F2FP.BF16.F32.PACK_AB R82, RZ, R82 ;  /* 0x00000052ff52723e */ /* 0x000fe400000010ff */
[----:B------:R-:W-:Y:S01]  /*6590*/  F2FP.BF16.F32.PACK_AB R83, RZ, R83 ;  /* 0x00000053ff53723e */ /* 0x000fe200000010ff */
[----:B------:R-:W-:Y:S01]  /*65a0*/  @P5 STG.E.U16 desc[UR36][R4.64+0xe0], R80 ;  /* 0x0000e05004005986 */ /* 0x000fe2000c101524 */
[----:B------:R-:W-:-:S02]  /*65b0*/  ISETP.GT.AND P5, PT, R0, RZ, P0 ;  /* 0x000000ff0000720c */ /* 0x000fc400007a4270 */
[C---:B------:R-:W-:Y:S01]  /*65c0*/  ISETP.GT.AND P0, PT, R0.reuse, 0x8, P0 ;  /* 0x000000080000780c */ /* 0x040fe20000704270 */
[----:B------:R-:W-:Y:S01]  /*65d0*/  @P4 STG.E.U16 desc[UR36][R4.64+0xe2], R81 ;  /* 0x0000e25104004986 */ /* 0x000fe2000c101524 */
[C---:B------:R-:W-:Y:S02]  /*65e0*/  ISETP.GT.AND P4, PT, R0.reuse, RZ, P1 ;  /* 0x000000ff0000720c */ /* 0x040fe40000f84270 */
[----:B------:R-:W-:Y:S01]  /*65f0*/  ISETP.GT.AND P1, PT, R0, 0x8, P1 ;  /* 0x000000080000780c */ /* 0x000fe20000f24270 */
[----:B------:R-:W-:Y:S01]  /*6600*/  @P3 STG.E.U16 desc[UR36][R6.64+0xe0], R82 ;  /* 0x0000e05206003986 */ /* 0x000fe2000c101524 */
[----:B------:R-:W-:Y:S02]  /*6610*/  F2FP.BF16.F32.PACK_AB R84, RZ, R84 ;  /* 0x00000054ff54723e */ /* 0x000fe400000010ff */
[----:B------:R-:W-:Y:S01]  /*6620*/  F2FP.BF16.F32.PACK_AB R85, RZ, R85 ;  /* 0x00000055ff55723e */ /* 0x000fe200000010ff */
[----:B------:R-:W-:Y:S01]  /*6630*/  @P2 STG.E.U16 desc[UR36][R6.64+0xe2], R83 ;  /* 0x0000e25306002986 */ /* 0x000fe2000c101524 */
[----:B------:R-:W-:-:S02]  /*6640*/  F2FP.BF16.F32.PACK_AB R86, RZ, R86 ;  /* 0x00000056ff56723e */ /* 0x000fc400000010ff */
[----:B------:R-:W-:-:S03]  /*6650*/  F2FP.BF16.F32.PACK_AB R87, RZ, R87 ;  /* 0x00000057ff57723e */ /* 0x000fc600000010ff */
[----:B------:R-:W-:Y:S04]  /*6660*/  @P4 STG.E.U16 desc[UR36][R4.64+0xf0], R84 ;  /* 0x0000f05404004986 */ /* 0x000fe8000c101524 */
[----:B------:R0:W-:Y:S02]  /*6670*/  @P5 STG.E.U16 desc[UR36][R4.64+0xf2], R85 ;  /* 0x0000f25504005986 */ /* 0x0001e4000c101524 */
[----:B0-----:R-:W-:Y:S02]  /*6680*/  @P1 IMAD.MOV.U32 R4, RZ, RZ, R6 ;  /* 0x000000ffff041224 */ /* 0x001fe400078e0006 */
[----:B------:R-:W-:-:S05]  /*6690*/  @P1 IMAD.MOV.U32 R5, RZ, RZ, R7 ;  /* 0x000000ffff051224 */ /* 0x000fca00078e0007 */
[----:B------:R0:W-:Y:S04]  /*66a0*/  @P1 STG.E.U16 desc[UR36][R4.64+0xf0], R86 ;  /* 0x0000f05604001986 */ /* 0x0001e8000c101524 */
[----:B------:R0:W-:Y:S02]  /*66b0*/  @P0 STG.E.U16 desc[UR36][R6.64+0xf2], R87 ;  /* 0x0000f25706000986 */ /* 0x0001e4000c101524 */
.L_x_162:
[----:B------:R-:W-:Y:S05]  /*66c0*/  BSYNC B0 ;  /* 0x0000000000007941 */ /* 0x000fea0003800000 */
.L_x_36:
[----:B0-----:R-:W2:Y:S01]  /*66d0*/  LDL.64 R4, [R1] ;  /* 0x0000000001047983 */ /* 0x001ea20000100a00 */
[----:B------:R-:W-:Y:S01]  /*66e0*/  ULDC.64 UR4, c[0x0][0x650] ;  /* 0x0001940000047ab9 */ /* 0x000fe20000000a00 */
[----:B------:R-:W-:Y:S02]  /*66f0*/  IMAD.U32 R0, RZ, RZ, UR44 ;  /* 0x0000002cff007e24 */ /* 0x000fe4000f8e00ff */
[----:B------:R-:W-:Y:S02]  /*6700*/  IMAD.MOV.U32 R22, RZ, RZ, -0x1 ;  /* 0xffffffffff167424 */ /* 0x000fe400078e00ff */
[----:B------:R0:W-:Y:S01]  /*6710*/  SYNCS.ARRIVE.TRANS64.A1T0 RZ, [R0+UR46], RZ ;  /* 0x000000ff00ff79a7 */ /* 0x0001e2000810002e */
[----:B-----5:R-:W-:Y:S02]  /*6720*/  IMAD.MOV.U32 R18, RZ, RZ, -0x1 ;  /* 0xffffffffff127424 */ /* 0x020fe400078e00ff */
[----:B------:R-:W-:Y:S01]  /*6730*/  IMAD.MOV.U32 R19, RZ, RZ, -0x1 ;  /* 0xffffffffff137424 */ /* 0x000fe200078e00ff */
[----:B0-----:R-:W-:-:S02]  /*6740*/  PRMT R0, RZ, 0x7610, R0 ;  /* 0x00007610ff007816 */ /* 0x001fc40000000000 */
[----:B--2---:R-:W-:-:S05]  /*6750*/  LEA R16, P0, R4, R16, 0x1 ;  /* 0x0000001004107211 */ /* 0x004fca00078008ff */
[----:B------:R-:W-:Y:S01]  /*6760*/  IMAD.X R17, R100, 0x1, R17, P0 ;  /* 0x0000000164117824 */ /* 0x000fe200000e0611 */
[----:B------:R-:W-:-:S04]  /*6770*/  ISETP.GE.U32.AND P0, PT, R16, UR4, PT ;  /* 0x0000000410007c0c */ /* 0x000fc8000bf06070 */
[----:B------:R-:W-:-:S13]  /*6780*/  ISETP.GE.U32.AND.EX P0, PT, R17, UR5, PT, P0 ;  /* 0x0000000511007c0c */ /* 0x000fda000bf06100 */
[----:B------:R-:W-:Y:S05]  /*6790*/  @P0 BRA `(.L_x_163) ;  /* 0x00000004004c0947 */ /* 0x000fea0003800000 */
[----:B-1----:R-:W0:Y:S01]  /*67a0*/  LDC.64 R10, c[0x0][0x628] ;  /* 0x00018a00ff0a7b82 */ /* 0x002e220000000a00 */
[----:B------:R-:W1:Y:S01]  /*67b0*/  S2R R12, SR_CTAID.X ;  /* 0x00000000000c7919 */ /* 0x000e620000002500 */
[----:B------:R-:W-:Y:S02]  /*67c0*/  IMAD.MOV.U32 R8, RZ, RZ, R16 ;  /* 0x000000ffff087224 */ /* 0x000fe400078e0010 */
[----:B------:R-:W-:Y:S01]  /*67d0*/  IMAD.MOV.U32 R9, RZ, RZ, R17 ;  /* 0x000000ffff097224 */ /* 0x000fe200078e0011 */
[----:B------:R-:W2:Y:S03]  /*67e0*/  S2R R18, SR_CTAID.Y ;  /* 0x0000000000127919 */ /* 0x000ea60000002600 */
[----:B------:R-:W1:Y:S08]  /*67f0*/  LDC R0, c[0x0][0x630] ;  /* 0x00018c00ff007b82 */ /* 0x000e700000000800 */
[----:B------:R-:W1:Y:S01]  /*6800*/  LDC.64 R14, c[0x0][0x620] ;  /* 0x00018800ff0e7b82 */ /* 0x000e620000000a00 */
[----:B0-----:R-:W-:-:S04]  /*6810*/  ISETP.NE.U32.AND P0, PT, R10, RZ, PT ;  /* 0x000000ff0a00720c */ /* 0x001fc80003f05070 */
[----:B------:R-:W-:-:S13]  /*6820*/  ISETP.NE.AND.EX P0, PT, R11, RZ, PT, P0 ;  /* 0x000000ff0b00720c */ /* 0x000fda0003f05300 */
[----:B-12---:R-:W-:Y:S05]  /*6830*/  @!P0 BRA `(.L_x_164) ;  /* 0x0000000000288947 */ /* 0x006fea0003800000 */
[----:B------:R-:W0:Y:S02]  /*6840*/  LDC R3, c[0x0][0x634] ;  /* 0x00018d00ff037b82 */ /* 0x000e240000000800 */
[----:B0-----:R-:W-:-:S05]  /*6850*/  IADD3 R3, P0, R16, R3, RZ ;  /* 0x0000000310037210 */ /* 0x001fca0007f1e0ff */
[----:B------:R-:W-:-:S04]  /*6860*/  IMAD.X R13, RZ, RZ, R17, P0 ;  /* 0x000000ffff0d7224 */ /* 0x000fc800000e0611 */
[----:B------:R-:W-:-:S04]  /*6870*/  IMAD.WIDE.U32 R4, R13, R10, RZ ;  /* 0x0000000a0d047225 */ /* 0x000fc800078e00ff */
[----:B---34-:R-:W-:-:S04]  /*6880*/  IMAD.WIDE.U32 R6, P0, R3, R11, R4 ;  /* 0x0000000b03067225 */ /* 0x018fc80007800004 */
[----:B------:R-:W-:-:S04]  /*6890*/  IMAD.WIDE.U32 R4, R3, R10, RZ ;  /* 0x0000000a03047225 */ /* 0x000fc800078e00ff */
[----:B------:R-:W-:Y:S01]  /*68a0*/  IMAD.X R9, RZ, RZ, RZ, P0 ;  /* 0x000000ffff097224 */ /* 0x000fe200000e06ff */
[----:B------:R-:W-:Y:S01]  /*68b0*/  IADD3 RZ, P0, R5, R6, RZ ;  /* 0x0000000605ff7210 */ /* 0x000fe20007f1e0ff */
[----:B------:R-:W-:-:S04]  /*68c0*/  IMAD.MOV.U32 R8, RZ, RZ, R7 ;  /* 0x000000ffff087224 */ /* 0x000fc800078e0007 */
[----:B------:R-:W-:-:S08]  /*68d0*/  IMAD.WIDE.U32.X R8, R13, R11, R8, P0 ;  /* 0x0000000b0d087225 */ /* 0x000fd000000e0408 */
.L_x_164:
[-CC-:B------:R-:W-:Y:S01]  /*68e0*/  SHF.R.U64 R19, R8, R0.reuse, R9.reuse ;  /* 0x0000000008137219 */ /* 0x180fe20000001209 */
[----:B------:R-:W0:Y:S01]  /*68f0*/  LDC.64 R24, c[0x0][0x640] ;  /* 0x00019000ff187b82 */ /* 0x000e220000000a00 */
[----:B------:R-:W-:Y:S01]  /*6900*/  SHF.R.U32.HI R0, RZ, R0, R9 ;  /* 0x00000000ff007219 */ /* 0x000fe20000011609 */
[----:B------:R-:W-:Y:S01]  /*6910*/  ULDC UR4, c[0x0][0x150] ;  /* 0x0000540000047ab9 */ /* 0x000fe20000000800 */
[----:B------:R-:W-:Y:S02]  /*6920*/  IADD3 R3, P0, RZ, -R19, RZ ;  /* 0x80000013ff037210 */ /* 0x000fe40007f1e0ff */
[----:B---34-:R-:W-:-:S03]  /*6930*/  I2FP.F32.U32 R7, R12 ;  /* 0x0000000c00077245 */ /* 0x018fc60000201000 */
[----:B------:R-:W1:Y:S01]  /*6940*/  LDC R6, c[0x0][0x618] ;  /* 0x00018600ff067b82 */ /* 0x000e620000000800 */
[----:B------:R-:W-:Y:S02]  /*6950*/  IMAD.X R5, RZ, RZ, ~R0, P0 ;  /* 0x000000ffff057224 */ /* 0x000fe400000e0e00 */
[----:B------:R-:W-:Y:S01]  /*6960*/  FMUL R7, R7, UR4 ;  /* 0x0000000407077c20 */ /* 0x000fe20008400000 */
[----:B------:R-:W-:Y:S01]  /*6970*/  ULDC UR4, c[0x0][0x154] ;  /* 0x0000550000047ab9 */ /* 0x000fe20000000800 */
[-C--:B------:R-:W-:Y:S02]  /*6980*/  IMAD R0, R5, R14.reuse, RZ ;  /* 0x0000000e05007224 */ /* 0x080fe400078e02ff */
[C---:B------:R-:W-:Y:S01]  /*6990*/  IMAD.WIDE.U32 R4, R3.reuse, R14, R16 ;  /* 0x0000000e03047225 */ /* 0x040fe200078e0010 */
[----:B------:R-:W2:Y:S01]  /*69a0*/  LDC R8, c[0x0][0x608] ;  /* 0x00018200ff087b82 */ /* 0x000ea20000000800 */
[----:B------:R-:W3:Y:S02]  /*69b0*/  F2I.U32.TRUNC.NTZ R7, R7 ;  /* 0x0000000700077305 */ /* 0x000ee4000020f000 */
[----:B------:R-:W-:Y:S01]  /*69c0*/  IMAD R3, R3, R15, R0 ;  /* 0x0000000f03037224 */ /* 0x000fe200078e0200 */
[----:B------:R-:W-:-:S03]  /*69d0*/  I2FP.F32.U32 R0, R18 ;  /* 0x0000001200007245 */ /* 0x000fc60000201000 */
[----:B------:R-:W-:Y:S01]  /*69e0*/  IMAD.IADD R3, R5, 0x1, R3 ;  /* 0x0000000105037824 */ /* 0x000fe200078e0203 */
[----:B------:R-:W4:Y:S01]  /*69f0*/  LDC R11, c[0x0][0x658] ;  /* 0x00019600ff0b7b82 */ /* 0x000f220000000800 */
[----:B0-----:R-:W-:-:S04]  /*6a00*/  ISETP.NE.U32.AND P0, PT, R24, RZ, PT ;  /* 0x000000ff1800720c */ /* 0x001fc80003f05070 */
[----:B------:R-:W-:-:S03]  /*6a10*/  ISETP.NE.AND.EX P0, PT, R25, RZ, PT, P0 ;  /* 0x000000ff1900720c */ /* 0x000fc60003f05300 */
[----:B------:R-:W0:Y:S01]  /*6a20*/  LDC R9, c[0x0][0x144] ;  /* 0x00005100ff097b82 */ /* 0x000e220000000800 */
[-C--:B-1----:R-:W-:Y:S01]  /*6a30*/  SHF.R.U64 R10, R4, R6.reuse, R3 ;  /* 0x00000006040a7219 */ /* 0x082fe20000001203 */
[----:B---3--:R-:W-:Y:S01]  /*6a40*/  IMAD.MOV R7, RZ, RZ, -R7 ;  /* 0x000000ffff077224 */ /* 0x008fe200078e0a07 */
[----:B------:R-:W-:Y:S01]  /*6a50*/  SHF.R.U32.HI R3, RZ, R6, R3 ;  /* 0x00000006ff037219 */ /* 0x000fe20000011603 */
[----:B------:R-:W-:-:S04]  /*6a60*/  FMUL R6, R0, UR4 ;  /* 0x0000000400067c20 */ /* 0x000fc80008400000 */
[----:B------:R-:W1:Y:S01]  /*6a70*/  LDC R21, c[0x0][0x148] ;  /* 0x00005200ff157b82 */ /* 0x000e620000000800 */
[----:B------:R3:W0:Y:S01]  /*6a80*/  F2I.U32.TRUNC.NTZ R14, R6 ;  /* 0x00000006000e7305 */ /* 0x000622000020f000 */
[-CC-:B--2---:R-:W-:Y:S02]  /*6a90*/  SHF.R.U64 R13, R10, R8.reuse, R3.reuse ;  /* 0x000000080a0d7219 */ /* 0x184fe40000001203 */
[----:B------:R-:W-:-:S04]  /*6aa0*/  SHF.R.U32.HI R0, RZ, R8, R3 ;  /* 0x00000008ff007219 */ /* 0x000fc80000011603 */
[----:B------:R-:W2:Y:S01]  /*6ab0*/  LDC R20, c[0x0][0x648] ;  /* 0x00019200ff147b82 */ /* 0x000ea20000000800 */
[-CC-:B----4-:R-:W-:Y:S02]  /*6ac0*/  SHF.R.U64 R15, R13, R11.reuse, R0.reuse ;  /* 0x0000000b0d0f7219 */ /* 0x190fe40000001200 */
[----:B------:R-:W-:-:S03]  /*6ad0*/  SHF.R.U32.HI R5, RZ, R11, R0 ;  /* 0x0000000bff057219 */ /* 0x000fc60000011600 */
[----:B------:R-:W-:Y:S02]  /*6ae0*/  IMAD.MOV.U32 R4, RZ, RZ, R15 ;  /* 0x000000ffff047224 */ /* 0x000fe400078e000f */
[----:B------:R-:W4:Y:S01]  /*6af0*/  LDC R26, c[0x0][0x638] ;  /* 0x00018e00ff1a7b82 */ /* 0x000f220000000800 */
[----:B0-----:R-:W-:-:S07]  /*6b00*/  IMAD R22, R9, R7, R12 ;  /* 0x0000000709167224 */ /* 0x001fce00078e020c */
[----:B------:R-:W0:Y:S08]  /*6b10*/  LDC R27, c[0x0][0x610] ;  /* 0x00018400ff1b7b82 */ /* 0x000e300000000800 */
[----:B------:R-:W0:Y:S01]  /*6b20*/  LDC R28, c[0x0][0x600] ;  /* 0x00018000ff1c7b82 */ /* 0x000e220000000800 */
[----:B-123--:R-:W-:Y:S05]  /*6b30*/  @!P0 BRA `(.L_x_165) ;  /* 0x0000000000288947 */ /* 0x00efea0003800000 */
[----:B------:R-:W1:Y:S02]  /*6b40*/  LDC R0, c[0x0][0x64c] ;  /* 0x00019300ff007b82 */ /* 0x000e640000000800 */
[----:B-1----:R-:W-:-:S05]  /*6b50*/  IADD3 R3, P0, R15, R0, RZ ;  /* 0x000000000f037210 */ /* 0x002fca0007f1e0ff */
        /* <DEDUP_REMOVED lines=8> */
.L_x_165:
[----:B------:R-:W-:Y:S01]  /*6be0*/  ISETP.NE.AND P0, PT, R2, 0x1, PT ;  /* 0x000000010200780c */ /* 0x000fe20003f05270 */
[----:B------:R-:W-:Y:S01]  /*6bf0*/  IMAD.MOV R14, RZ, RZ, -R14 ;  /* 0x000000ffff0e7224 */ /* 0x000fe200078e0a0e */
[----:B------:R-:W-:Y:S02]  /*6c00*/  SHF.R.U64 R0, R4, R20, R5 ;  /* 0x0000001404007219 */ /* 0x000fe40000001205 */
[----:B------:R-:W-:Y:S02]  /*6c10*/  LOP3.LUT R3, R13, R102, RZ, 0xc0, !PT ;  /* 0x000000660d037212 */ /* 0x000fe400078ec0ff */
[----:B------:R-:W-:Y:S01]  /*6c20*/  LOP3.LUT R5, R10, R101, RZ, 0xc0, !PT ;  /* 0x000000650a057212 */ /* 0x000fe200078ec0ff */
[----:B------:R-:W-:Y:S02]  /*6c30*/  IMAD.MOV R4, RZ, RZ, -R0 ;  /* 0x000000ffff047224 */ /* 0x000fe400078e0a00 */
[----:B------:R-:W-:Y:S02]  /*6c40*/  IMAD R3, R98, R0, R3 ;  /* 0x0000000062037224 */ /* 0x000fe400078e0203 */
[----:B----4-:R-:W-:-:S02]  /*6c50*/  IMAD R0, R4, R26, R15 ;  /* 0x0000001a04007224 */ /* 0x010fc400078e020f */
[----:B------:R-:W-:Y:S02]  /*6c60*/  @P0 IMAD R22, R21, R14, R18 ;  /* 0x0000000e15160224 */ /* 0x000fe400078e0212 */
[----:B------:R-:W-:Y:S02]  /*6c70*/  IMAD.MOV.U32 R4, RZ, RZ, 0x1 ;  /* 0x00000001ff047424 */ /* 0x000fe400078e00ff */
[----:B0-----:R-:W-:Y:S02]  /*6c80*/  IMAD R22, R3, R27, R22 ;  /* 0x0000001b03167224 */ /* 0x001fe400078e0216 */
[----:B------:R-:W-:Y:S01]  /*6c90*/  IMAD R3, R0, R28, R5 ;  /* 0x0000001c00037224 */ /* 0x000fe200078e0205 */
[----:B------:R-:W-:-:S04]  /*6ca0*/  PRMT R0, R4, 0x7610, R0 ;  /* 0x0000761004007816 */ /* 0x000fc80000000000 */
[----:B------:R-:W-:Y:S02]  /*6cb0*/  SEL R18, R3, R22, !P0 ;  /* 0x0000001603127207 */ /* 0x000fe40004000000 */
[----:B------:R-:W-:-:S07]  /*6cc0*/  SEL R22, R22, R3, !P0 ;  /* 0x0000000316167207 */ /* 0x000fce0004000000 */
.L_x_163:
[----:B------:R-:W-:Y:S01]  /*6cd0*/  LOP3.LUT P0, RZ, R0, 0xff, RZ, 0xc0, !PT ;  /* 0x000000ff00ff7812 */ /* 0x000fe2000780c0ff */
[----:B------:R-:W-:Y:S01]  /*6ce0*/  UIMAD.WIDE.U32 UR4, UR38, -0x55555555, URZ ;  /* 0xaaaaaaab260478a5 */ /* 0x000fe2000f8e003f */
[----:B------:R-:W-:-:S03]  /*6cf0*/  LOP3.LUT R105, R105, 0x1, RZ, 0x3c, !PT ;  /* 0x0000000169697812 */ /* 0x000fc600078e3cff */
[----:B------:R-:W-:-:S04]  /*6d00*/  USHF.R.U32.HI UR4, URZ, 0x1, UR5 ;  /* 0x000000013f047899 */ /* 0x000fc80008011605 */
[----:B------:R-:W-:-:S04]  /*6d10*/  UIMAD UR38, UR4, -0x3, UR38 ;  /* 0xfffffffd042678a4 */ /* 0x000fc8000f8e0226 */
[----:B------:R-:W-:Y:S08]  /*6d20*/  @P0 BRA `(.L_x_166) ;  /* 0xffffffa8008c0947 */ /* 0x000ff0000383ffff */
[----:B------:R-:W-:Y:S05]  /*6d30*/  EXIT ;  /* 0x000000000000794d */ /* 0x000fea0003800000 */
.L_x_17:
[----:B------:R-:W-:-:S08]  /*6d40*/  ISETP.NE.AND P0, PT, R9, RZ, PT ;  /* 0x000000ff0900720c */ /* 0x000fd00003f05270 */
[----:B0-----:R-:W0:-:S00]  /*6d50*/  USETMAXREG.DEALLOC.CTAPOOL 0x28 ;  /* 0x00000028000079c8 */ /* 0x001e0000080e0500 */
[----:B------:R-:W-:Y:S05]  /*6d60*/  @P0 EXIT ;  /* 0x000000000000094d */ /* 0x000fea0003800000 */
[----:B0-----:R-:W-:Y:S01]  /*6d70*/  LOP3.LUT P0, RZ, R3, 0xff, RZ, 0xc0, !PT ;  /* 0x000000ff03ff7812 */ /* 0x001fe2000780c0ff */
[----:B------:R-:W-:Y:S02]  /*6d80*/  IMAD.MOV.U32 R3, RZ, RZ, 0x1 ;  /* 0x00000001ff037424 */ /* 0x000fe400078e00ff */
[----:B------:R-:W-:-:S10]  /*6d90*/  IMAD.MOV.U32 R8, RZ, RZ, RZ ;  /* 0x000000ffff087224 */ /* 0x000fd400078e00ff */
[----:B------:R-:W-:Y:S05]  /*6da0*/  @!P0 BRA `(.L_x_167) ;  /* 0x0000000c005c8947 */ /* 0x000fea0003800000 */
[----:B------:R-:W0:Y:S01]  /*6db0*/  S2R R10, SR_CgaCtaId ;  /* 0x00000000000a7919 */ /* 0x000e220000008800 */
[----:B------:R-:W-:Y:S01]  /*6dc0*/  LOP3.LUT P0, RZ, R4, 0x1f, RZ, 0xc0, !PT ;  /* 0x0000001f04ff7812 */ /* 0x000fe2000780c0ff */
[----:B------:R-:W-:Y:S01]  /*6dd0*/  ULDC UR5, c[0x0][0x658] ;  /* 0x0001960000057ab9 */ /* 0x000fe20000000800 */
[----:B------:R-:W-:Y:S01]  /*6de0*/  UMOV UR6, 0xffffffff ;  /* 0xffffffff00067882 */ /* 0x000fe20000000000 */
[----:B------:R-:W-:Y:S01]  /*6df0*/  BSSY B0, `(.L_x_167) ;  /* 0x00000d2000007945 */ /* 0x000fe20003800000 */
[----:B------:R-:W-:Y:S01]  /*6e00*/  USHF.L.U32 UR6, UR6, UR5, URZ ;  /* 0x0000000506067299 */ /* 0x000fe2000800063f */
[C---:B------:R-:W-:Y:S01]  /*6e10*/  ISETP.NE.AND P2, PT, R5.reuse, RZ, PT ;  /* 0x000000ff0500720c */ /* 0x040fe20003f45270 */
[----:B------:R-:W-:Y:S01]  /*6e20*/  IMAD.MOV.U32 R11, RZ, RZ, 0x1 ;  /* 0x00000001ff0b7424 */ /* 0x000fe200078e00ff */
[----:B------:R-:W-:Y:S01]  /*6e30*/  ISETP.NE.OR P0, PT, R5, RZ, !P0 ;  /* 0x000000ff0500720c */ /* 0x000fe20004705670 */
[----:B------:R-:W-:Y:S01]  /*6e40*/  IMAD.MOV.U32 R3, RZ, RZ, 0x1 ;  /* 0x00000001ff037424 */ /* 0x000fe200078e00ff */
[----:B------:R-:W-:Y:S01]  /*6e50*/  LOP3.LUT R9, R23, 0x2, RZ, 0xfc, !PT ;  /* 0x0000000217097812 */ /* 0x000fe200078efcff */
[----:B------:R-:W-:Y:S01]  /*6e60*/  IMAD.MOV.U32 R8, RZ, RZ, RZ ;  /* 0x000000ffff087224 */ /* 0x000fe200078e00ff */
[----:B------:R-:W-:Y:S01]  /*6e70*/  ULDC UR4, c[0x0][0x600] ;  /* 0x0001800000047ab9 */ /* 0x000fe20000000800 */
[----:B------:R-:W-:Y:S01]  /*6e80*/  UMOV UR7, 0x1 ;  /* 0x0000000100077882 */ /* 0x000fe20000000000 */
[----:B------:R-:W-:-:S02]  /*6e90*/  UIADD3 UR21, UR40, 0x1, URZ ;  /* 0x0000000128157890 */ /* 0x000fc4000fffe03f */
[----:B------:R-:W-:Y:S02]  /*6ea0*/  UIADD3 UR4, UR4, -0x1, URZ ;  /* 0xffffffff04047890 */ /* 0x000fe4000fffe03f */
[----:B------:R-:W-:Y:S02]  /*6eb0*/  USHF.L.U32 UR5, UR7, UR5, URZ ;  /* 0x0000000507057299 */ /* 0x000fe4000800063f */
[----:B------:R-:W-:Y:S01]  /*6ec0*/  ULOP3.LUT UR13, URZ, UR6, URZ, 0x33, !UPT ;  /* 0x000000063f0d7292 */ /* 0x000fe2000f8e333f */
[----:B------:R-:W-:Y:S01]  /*6ed0*/  ULDC.64 UR22, c[0x0][0x198] ;  /* 0x0000660000167ab9 */ /* 0x000fe20000000a00 */
[C---:B0-----:R-:W-:Y:S02]  /*6ee0*/  IMAD.SHL.U32 R13, R10.reuse, 0x40, RZ ;  /* 0x000000400a0d7824 */ /* 0x041fe400078e00ff */
[----:B------:R-:W-:-:S03]  /*6ef0*/  IMAD.SHL.U32 R10, R10, 0x1000, RZ ;  /* 0x000010000a0a7824 */ /* 0x000fc600078e00ff */
[----:B------:R-:W-:-:S07]  /*6f00*/  LOP3.LUT R13, R13, 0x40, RZ, 0xc0, !PT ;  /* 0x000000400d0d7812 */ /* 0x000fce00078ec0ff */
.L_x_179:
[----:B------:R-:W-:-:S03]  /*6f10*/  UMOV UR6, 0xffffffff ;  /* 0xffffffff00067882 */ /* 0x000fc60000000000 */
[----:B------:R-:W-:Y:S05]  /*6f20*/  BRA.DIV UR6, `(.L_x_168) ;  /* 0x0000000e06f47947 */ /* 0x000fea000b800000 */
[----:B------:R-:W-:-:S13]  /*6f30*/  ELECT P6, URZ, PT ;  /* 0x00000000003f782f */ /* 0x000fda00038c0000 */
.L_x_191:
[----:B------:R-:W0:Y:S01]  /*6f40*/  LDC R4, c[0x0][0x28c] ;  /* 0x0000a300ff047b82 */ /* 0x000e220000000800 */
[----:B------:R-:W-:Y:S01]  /*6f50*/  BSSY B1, `(.L_x_169) ;  /* 0x0000046000017945 */ /* 0x000fe20003800000 */
[----:B0-----:R-:W-:-:S13]  /*6f60*/  ISETP.LT.OR P6, PT, R4, 0x1, !P6 ;  /* 0x000000010400780c */ /* 0x001fda00077c1670 */
[----:B------:R-:W-:Y:S05]  /*6f70*/  @P6 BRA `(.L_x_170) ;  /* 0x00000004000c6947 */ /* 0x000fea0003800000 */
[----:B------:R-:W-:Y:S02]  /*6f80*/  IMAD.SHL.U32 R22, R22, 0x40, RZ ;  /* 0x0000004016167824 */ /* 0x000fe400078e00ff */
[----:B------:R-:W-:Y:S02]  /*6f90*/  IMAD R18, R18, 0x80, R13 ;  /* 0x0000008012127824 */ /* 0x000fe400078e020d */
[----:B------:R-:W-:Y:S02]  /*6fa0*/  IMAD.MOV.U32 R14, RZ, RZ, RZ ;  /* 0x000000ffff0e7224 */ /* 0x000fe400078e00ff */
[----:B------:R-:W-:Y:S02]  /*6fb0*/  IMAD.U32 R20, RZ, RZ, UR21 ;  /* 0x00000015ff147e24 */ /* 0x000fe4000f8e00ff */
[----:B------:R-:W-:Y:S02]  /*6fc0*/  IMAD.MOV.U32 R4, RZ, RZ, R3 ;  /* 0x000000ffff047224 */ /* 0x000fe400078e0003 */
[----:B------:R-:W-:-:S07]  /*6fd0*/  IMAD.MOV.U32 R5, RZ, RZ, R8 ;  /* 0x000000ffff057224 */ /* 0x000fce00078e0008 */
.L_x_174:
[----:B------:R-:W0:Y:S01]  /*6fe0*/  S2R R7, SR_CgaCtaId ;  /* 0x0000000000077919 */ /* 0x000e220000008800 */
[----:B------:R-:W-:-:S04]  /*6ff0*/  MOV R6, 0x400 ;  /* 0x0000040000067802 */ /* 0x000fc80000000f00 */
[----:B0-----:R-:W-:Y:S02]  /*7000*/  LEA R12, R7, R6, 0x18 ;  /* 0x00000006070c7211 */ /* 0x001fe400078ec0ff */
[----:B------:R-:W-:Y:S01]  /*7010*/  SHF.L.U32 R6, R4, 0x1f, RZ ;  /* 0x0000001f04067819 */ /* 0x000fe200000006ff */
[----:B------:R-:W0:Y:S02]  /*7020*/  @!P2 LDC R7, c[0x0][0x500] ;  /* 0x00014000ff07ab82 */ /* 0x000e240000000800 */
[----:B------:R-:W-:-:S04]  /*7030*/  IMAD R15, R5, 0x8, R12 ;  /* 0x00000008050f7824 */ /* 0x000fc800078e020c */
[----:B------:R-:W1:Y:S02]  /*7040*/  SYNCS.PHASECHK.TRANS64.TRYWAIT P1, [R15+URZ+0x18], R6 ;  /* 0x000018060f0075a7 */ /* 0x000e64000802017f */
[----:B-1----:R-:W-:Y:S05]  /*7050*/  @!P1 BRA `(.L_x_171) ;  /* 0x0000000c00c89947 */ /* 0x002fea0003800000 */
.L_x_192:
[----:B-1----:R-:W-:Y:S01]  /*7060*/  PRMT R6, R9, 0x9910, RZ ;  /* 0x0000991009067816 */ /* 0x002fe200000000ff */
[----:B0-----:R0:W-:Y:S03]  /*7070*/  @!P2 SYNCS.ARRIVE.TRANS64 RZ, [R15+URZ], R7 ;  /* 0x000000070fffa9a7 */ /* 0x0011e6000800003f */
[----:B------:R-:W-:-:S13]  /*7080*/  ISETP.NE.AND P1, PT, R6, 0x2, PT ;  /* 0x000000020600780c */ /* 0x000fda0003f25270 */
[----:B0-----:R-:W-:Y:S05]  /*7090*/  @P1 BRA `(.L_x_172) ;  /* 0x0000000000041947 */ /* 0x001fea0003800000 */
[----:B------:R-:W-:Y:S01]  /*70a0*/  BPT.TRAP 0x1 ;  /* 0x000000040000795c */ /* 0x000fe20000300000 */
.L_x_172:
[----:B------:R-:W-:Y:S05]  /*70b0*/  @P0 BRA `(.L_x_173) ;  /* 0x0000000000040947 */ /* 0x000fea0003800000 */
[----:B------:R-:W-:Y:S01]  /*70c0*/  BPT.TRAP 0x1 ;  /* 0x000000040000795c */ /* 0x000fe20000300000 */
.L_x_173:
[----:B------:R-:W-:Y:S01]  /*70d0*/  IMAD.SHL.U32 R7, R5, 0x4000, RZ ;  /* 0x0000400005077824 */ /* 0x000fe200078e00ff */
[----:B------:R-:W-:Y:S01]  /*70e0*/  R2UR UR34, R14 ;  /* 0x000000000e2272ca */ /* 0x000fe200000e0000 */
[----:B------:R-:W-:Y:S01]  /*70f0*/  VIADD R20, R20, 0xffffffff ;  /* 0xffffffff14147836 */ /* 0x000fe20000000000 */
[----:B------:R-:W-:Y:S01]  /*7100*/  R2UR UR33, R15 ;  /* 0x000000000f2172ca */ /* 0x000fe200000e0000 */
[----:B------:R-:W-:Y:S01]  /*7110*/  IMAD.IADD R6, R12, 0x1, R7 ;  /* 0x000000010c067824 */ /* 0x000fe200078e0207 */
[----:B------:R-:W-:Y:S01]  /*7120*/  LOP3.LUT R7, R7, 0x1000, R10, 0xf8, !PT ;  /* 0x0000100007077812 */ /* 0x000fe200078ef80a */
[----:B------:R-:W-:Y:S01]  /*7130*/  UIADD3 UR6, UP0, UR22, 0xf0, URZ ;  /* 0x000000f016067890 */ /* 0x000fe2000ff1e03f */
[----:B------:R-:W-:Y:S01]  /*7140*/  R2UR UR36, R19 ;  /* 0x00000000132472ca */ /* 0x000fe200000e0000 */
[----:B------:R-:W-:Y:S01]  /*7150*/  UIADD3 UR30, UP1, UR22, 0x1f0, URZ ;  /* 0x000001f0161e7890 */ /* 0x000fe2000ff3e03f */
[----:B------:R-:W-:Y:S01]  /*7160*/  R2UR UR24, R6 ;  /* 0x00000000061872ca */ /* 0x000fe200000e0000 */
[----:B------:R-:W-:Y:S01]  /*7170*/  IMAD R7, R7, 0x2, R12 ;  /* 0x0000000207077824 */ /* 0x000fe200078e020c */
[----:B------:R-:W-:Y:S01]  /*7180*/  R2UR UR35, R22 ;  /* 0x00000000162372ca */ /* 0x000fe200000e0000 */
[----:B------:R-:W-:Y:S01]  /*7190*/  UIADD3.X UR7, URZ, UR23, URZ, UP0, !UPT ;  /* 0x000000173f077290 */ /* 0x000fe200087fe43f */
[----:B------:R-:W-:Y:S01]  /*71a0*/  R2UR UR19, R18 ;  /* 0x00000000121372ca */ /* 0x000fe200000e0000 */
[----:B------:R-:W-:Y:S01]  /*71b0*/  UIADD3 UR26, UR34, 0x40, URZ ;  /* 0x00000040221a7890 */ /* 0x000fe2000fffe03f */
[----:B------:R-:W-:Y:S01]  /*71c0*/  R2UR UR8, R7 ;  /* 0x00000000070872ca */ /* 0x000fe200000e0000 */
[----:B------:R-:W-:Y:S01]  /*71d0*/  UIADD3.X UR31, URZ, UR23, URZ, UP1, !UPT ;  /* 0x000000173f1f7290 */ /* 0x000fe20008ffe43f */
[----:B------:R-:W-:Y:S01]  /*71e0*/  ISETP.GT.AND P3, PT, R20, 0x1, PT ;  /* 0x000000011400780c */ /* 0x000fe20003f64270 */
[----:B------:R-:W-:Y:S01]  /*71f0*/  VIADD R5, R5, 0x1 ;  /* 0x0000000105057836 */ /* 0x000fe20000000000 */
[----:B------:R-:W-:Y:S01]  /*7200*/  UMOV UR14, 0x0 ;  /* 0x00000000000e7882 */ /* 0x000fe20000000000 */
[----:B------:R-:W-:Y:S01]  /*7210*/  UMOV UR15, 0x10000000 ;  /* 0x10000000000f7882 */ /* 0x000fe20000000000 */
[----:B------:R-:W-:Y:S01]  /*7220*/  UMOV UR25, UR33 ;  /* 0x0000002100197c82 */ /* 0x000fe20008000000 */
[----:B------:R-:W-:Y:S01]  /*7230*/  UIADD3 UR32, UR24, 0x100, URZ ;  /* 0x0000010018207890 */ /* 0x000fe2000fffe03f */
[----:B------:R-:W-:Y:S01]  /*7240*/  ISETP.NE.AND P1, PT, R5, 0x3, PT ;  /* 0x000000030500780c */ /* 0x000fe20003f25270 */
[----:B------:R-:W-:Y:S01]  /*7250*/  UIADD3 UR24, UR24, 0x2100, URZ ;  /* 0x0000210018187890 */ /* 0x000fe2000fffe03f */
[----:B------:R-:W-:Y:S01]  /*7260*/  VIADD R14, R14, 0x80 ;  /* 0x000000800e0e7836 */ /* 0x000fe20000000000 */
[----:B------:R-:W-:Y:S01]  /*7270*/  UMOV UR28, UR36 ;  /* 0x00000024001c7c82 */ /* 0x000fe20008000000 */
[----:B------:R-:W-:Y:S01]  /*7280*/  UMOV UR27, UR35 ;  /* 0x00000023001b7c82 */ /* 0x000fe20008000000 */
[----:B------:R-:W-:Y:S01]  /*7290*/  UIADD3 UR16, UR8, 0xc100, URZ ;  /* 0x0000c10008107890 */ /* 0x000fe2000fffe03f */
[----:B------:R-:W-:Y:S01]  /*72a0*/  SEL R7, RZ, 0x1, P1 ;  /* 0x00000001ff077807 */ /* 0x000fe20000800000 */
[----:B------:R-:W-:Y:S01]  /*72b0*/  UIADD3 UR8, UR8, 0x10100, URZ ;  /* 0x0001010008087890 */ /* 0x000fe2000fffe03f */
[----:B------:R0:W-:Y:S01]  /*72c0*/  UTMALDG.3D [UR32], [UR6], desc[UR14] ;  /* 0x00000e20060075b4 */ /* 0x0001e20008011000 */
[----:B------:R-:W-:Y:S01]  /*72d0*/  UMOV UR29, 0x30000 ;  /* 0x00030000001d7882 */ /* 0x000fe20000000000 */
[----:B------:R-:W-:Y:S01]  /*72e0*/  UMOV UR17, UR33 ;  /* 0x0000002100117c82 */ /* 0x000fe20008000000 */
[----:B------:R-:W-:Y:S01]  /*72f0*/  UMOV UR18, UR34 ;  /* 0x0000002200127c82 */ /* 0x000fe20008000000 */
[----:B------:R-:W-:Y:S01]  /*7300*/  UMOV UR20, UR36 ;  /* 0x0000002400147c82 */ /* 0x000fe20008000000 */
[----:B------:R-:W-:Y:S01]  /*7310*/  UMOV UR9, UR33 ;  /* 0x0000002100097c82 */ /* 0x000fe20008000000 */
[----:B------:R-:W-:Y:S01]  /*7320*/  UMOV UR11, UR19 ;  /* 0x00000013000b7c82 */ /* 0x000fe20008000000 */
[----:B------:R-:W-:Y:S01]  /*7330*/  UMOV UR12, UR36 ;  /* 0x00000024000c7c82 */ /* 0x000fe20008000000 */
[----:B------:R0:W-:Y:S01]  /*7340*/  UTMALDG.3D [UR24], [UR6], desc[UR14] ;  /* 0x00000e18060075b4 */ /* 0x0001e20008011000 */
[----:B------:R-:W-:Y:S01]  /*7350*/  UMOV UR10, UR26 ;  /* 0x0000001a000a7c82 */ /* 0x000fe20008000000 */
[----:B------:R-:W-:-:S02]  /*7360*/  LOP3.LUT R4, R4, R7, RZ, 0x3c, !PT ;  /* 0x0000000704047212 */ /* 0x000fc400078e3cff */
[----:B------:R-:W-:Y:S01]  /*7370*/  SEL R5, R5, RZ, P1 ;  /* 0x000000ff05057207 */ /* 0x000fe20000800000 */
[----:B------:R0:W-:Y:S01]  /*7380*/  UTMALDG.3D.MULTICAST [UR16], [UR30], UR29, desc[UR14] ;  /* 0x00000e101e0073b4 */ /* 0x0001e2000801181d */
[----:B------:R0:W-:Y:S02]  /*7390*/  UTMALDG.3D.MULTICAST [UR8], [UR30], UR29, desc[UR14] ;  /* 0x00000e081e0073b4 */ /* 0x0001e4000801181d */
[----:B0-----:R-:W-:Y:S05]  /*73a0*/  @P3 BRA `(.L_x_174) ;  /* 0xfffffffc000c3947 */ /* 0x001fea000383ffff */
.L_x_170:
[----:B------:R-:W-:Y:S05]  /*73b0*/  BSYNC B1 ;  /* 0x0000000000017941 */ /* 0x000fea0003800000 */
.L_x_169:
[----:B------:R-:W2:Y:S01]  /*73c0*/  LDL.64 R24, [R1] ;  /* 0x0000000001187983 */ /* 0x000ea20000100a00 */
[----:B------:R-:W-:Y:S01]  /*73d0*/  LOP3.LUT P4, RZ, R11, 0xff, RZ, 0xc0, !PT ;  /* 0x000000ff0bff7812 */ /* 0x000fe2000788c0ff */
[----:B------:R-:W-:Y:S01]  /*73e0*/  VIADD R7, R8, UR40 ;  /* 0x0000002808077c36 */ /* 0x000fe20008000000 */
[----:B------:R-:W-:Y:S01]  /*73f0*/  ULDC.64 UR6, c[0x0][0x650] ;  /* 0x0001940000067ab9 */ /* 0x000fe20000000a00 */
[----:B------:R-:W-:Y:S01]  /*7400*/  IMAD.U32 R8, RZ, RZ, UR40 ;  /* 0x00000028ff087e24 */ /* 0x000fe2000f8e00ff */
[----:B------:R-:W-:Y:S01]  /*7410*/  UISETP.GE.U32.AND UP0, UPT, UR40, 0x3, UPT ;  /* 0x000000032800788c */ /* 0x000fe2000bf06070 */
[----:B------:R-:W-:Y:S01]  /*7420*/  BSSY B1, `(.L_x_175) ;  /* 0x000006c000017945 */ /* 0x000fe20003800000 */
[----:B------:R-:W-:Y:S01]  /*7430*/  ISETP.GT.U32.AND P1, PT, R7, 0x2, PT ;  /* 0x000000020700780c */ /* 0x000fe20003f24070 */
[----:B------:R-:W-:Y:S01]  /*7440*/  IMAD.MOV.U32 R22, RZ, RZ, -0x1 ;  /* 0xffffffffff167424 */ /* 0x000fe200078e00ff */
[----:B------:R-:W-:Y:S01]  /*7450*/  PRMT R11, RZ, 0x7610, R11 ;  /* 0x00007610ff0b7816 */ /* 0x000fe2000000000b */
[----:B------:R-:W-:Y:S01]  /*7460*/  IMAD.MOV.U32 R18, RZ, RZ, -0x1 ;  /* 0xffffffffff127424 */ /* 0x000fe200078e00ff */
[----:B------:R-:W-:Y:S01]  /*7470*/  ISETP.LT.U32.AND P1, PT, R8, 0x3, P1 ;  /* 0x000000030800780c */ /* 0x000fe20000f21070 */
[----:B------:R-:W-:Y:S01]  /*7480*/  IMAD.MOV.U32 R19, RZ, RZ, -0x1 ;  /* 0xffffffffff137424 */ /* 0x000fe200078e00ff */
[----:B------:R-:W-:Y:S01]  /*7490*/  PLOP3.LUT P3, PT, PT, PT, UP0, 0x80, 0x0 ;  /* 0x000000000000781c */ /* 0x000fe20003f6f008 */
[----:B------:R-:W0:Y:S01]  /*74a0*/  @P4 S2R R5, SR_CgaCtaId ;  /* 0x0000000000054919 */ /* 0x000e220000008800 */
[----:B------:R-:W-:-:S04]  /*74b0*/  @P4 MOV R4, 0x400 ;  /* 0x0000040000044802 */ /* 0x000fc80000000f00 */
[----:B0-----:R-:W-:Y:S01]  /*74c0*/  @P4 LEA R6, R5, R4, 0x18 ;  /* 0x0000000405064211 */ /* 0x001fe200078ec0ff */
[----:B------:R-:W-:Y:S01]  /*74d0*/  IMAD.WIDE.U32 R4, R7, -0x55555555, RZ ;  /* 0xaaaaaaab07047825 */ /* 0x000fe200078e00ff */
[----:B------:R-:W-:Y:S02]  /*74e0*/  SEL R4, RZ, 0x1, !P1 ;  /* 0x00000001ff047807 */ /* 0x000fe40004800000 */
[----:B------:R0:W-:Y:S02]  /*74f0*/  @P4 SYNCS.ARRIVE.TRANS64.A1T0 RZ, [R6+URZ+0x68], RZ ;  /* 0x000068ff06ff49a7 */ /* 0x0001e4000810003f */
[----:B------:R-:W-:Y:S02]  /*7500*/  LOP3.LUT R3, R3, R4, RZ, 0x3c, !PT ;  /* 0x0000000403037212 */ /* 0x000fe400078e3cff */
[----:B------:R-:W-:Y:S02]  /*7510*/  PRMT R4, RZ, 0x7610, R4 ;  /* 0x00007610ff047816 */ /* 0x000fe40000000004 */
[----:B0-----:R-:W-:-:S04]  /*7520*/  SHF.R.U32.HI R6, RZ, 0x1, R5 ;  /* 0x00000001ff067819 */ /* 0x001fc80000011605 */
[----:B------:R-:W-:Y:S01]  /*7530*/  @P3 LOP3.LUT R3, R3, 0x1, R6, 0x78, !PT ;  /* 0x0000000103033812 */ /* 0x000fe200078e7806 */
[----:B------:R-:W-:Y:S01]  /*7540*/  IMAD R8, R6, -0x3, R7 ;  /* 0xfffffffd06087824 */ /* 0x000fe200078e0207 */
[----:B--2---:R-:W-:-:S04]  /*7550*/  IADD3 R16, P4, R16, R24, RZ ;  /* 0x0000001810107210 */ /* 0x004fc80007f9e0ff */
[----:B------:R-:W-:Y:S01]  /*7560*/  ISETP.GE.U32.AND P1, PT, R16, UR6, PT ;  /* 0x0000000610007c0c */ /* 0x000fe2000bf26070 */
[----:B------:R-:W-:-:S05]  /*7570*/  IMAD.X R17, R17, 0x1, R0, P4 ;  /* 0x0000000111117824 */ /* 0x000fca00020e0600 */
[----:B------:R-:W-:-:S13]  /*7580*/  ISETP.GE.U32.AND.EX P1, PT, R17, UR7, PT, P1 ;  /* 0x0000000711007c0c */ /* 0x000fda000bf26110 */
[----:B------:R-:W-:Y:S05]  /*7590*/  @P1 BRA `(.L_x_176) ;  /* 0x0000000400501947 */ /* 0x000fea0003800000 */
[----:B------:R-:W0:Y:S01]  /*75a0*/  S2R R12, SR_CTAID.X ;  /* 0x00000000000c7919 */ /* 0x000e220000002500 */
[----:B------:R-:W-:Y:S01]  /*75b0*/  ULDC.64 UR6, c[0x0][0x628] ;  /* 0x00018a0000067ab9 */ /* 0x000fe20000000a00 */
[----:B------:R-:W-:Y:S01]  /*75c0*/  ULDC UR9, c[0x0][0x630] ;  /* 0x00018c0000097ab9 */ /* 0x000fe20000000800 */
[----:B------:R-:W-:Y:S01]  /*75d0*/  ISETP.NE.U32.AND P1, PT, RZ, UR6, PT ;  /* 0x00000006ff007c0c */ /* 0x000fe2000bf25070 */
[----:B------:R-:W1:Y:S01]  /*75e0*/  S2R R14, SR_CTAID.Y ;  /* 0x00000000000e7919 */ /* 0x000e620000002600 */
[----:B------:R-:W-:Y:S01]  /*75f0*/  ULDC UR10, c[0x0][0x150] ;  /* 0x00005400000a7ab9 */ /* 0x000fe20000000800 */
[----:B------:R-:W-:Y:S01]  /*7600*/  IMAD.MOV.U32 R4, RZ, RZ, R16 ;  /* 0x000000ffff047224 */ /* 0x000fe200078e0010 */
[----:B------:R-:W-:Y:S01]  /*7610*/  ISETP.NE.AND.EX P1, PT, RZ, UR7, PT, P1 ;  /* 0x00000007ff007c0c */ /* 0x000fe2000bf25310 */
[----:B------:R-:W-:Y:S01]  /*7620*/  IMAD.MOV.U32 R5, RZ, RZ, R17 ;  /* 0x000000ffff057224 */ /* 0x000fe200078e0011 */
[----:B0-----:R-:W-:-:S11]  /*7630*/  I2FP.F32.U32 R18, R12 ;  /* 0x0000000c00127245 */ /* 0x001fd60000201000 */
[----:B------:R-:W-:Y:S05]  /*7640*/  @!P1 BRA `(.L_x_177) ;  /* 0x0000000000289947 */ /* 0x000fea0003800000 */
[----:B------:R-:W-:Y:S02]  /*7650*/  ULDC UR8, c[0x0][0x634] ;  /* 0x00018d0000087ab9 */ /* 0x000fe40000000800 */
[----:B------:R-:W-:-:S05]  /*7660*/  IADD3 R5, P1, R16, UR8, RZ ;  /* 0x0000000810057c10 */ /* 0x000fca000ff3e0ff */
[----:B------:R-:W-:-:S04]  /*7670*/  IMAD.X R15, RZ, RZ, R17, P1 ;  /* 0x000000ffff0f7224 */ /* 0x000fc800008e0611 */
[----:B------:R-:W-:-:S04]  /*7680*/  IMAD.WIDE.U32 R6, R15, UR6, RZ ;  /* 0x000000060f067c25 */ /* 0x000fc8000f8e00ff */
[----:B------:R-:W-:-:S04]  /*7690*/  IMAD.WIDE.U32 R6, P1, R5, UR7, R6 ;  /* 0x0000000705067c25 */ /* 0x000fc8000f820006 */
[----:B------:R-:W-:-:S04]  /*76a0*/  IMAD.WIDE.U32 R4, R5, UR6, RZ ;  /* 0x0000000605047c25 */ /* 0x000fc8000f8e00ff */
[----:B------:R-:W-:Y:S01]  /*76b0*/  IMAD.MOV.U32 R4, RZ, RZ, R7 ;  /* 0x000000ffff047224 */ /* 0x000fe200078e0007 */
[----:B------:R-:W-:Y:S01]  /*76c0*/  IADD3 RZ, P3, R5, R6, RZ ;  /* 0x0000000605ff7210 */ /* 0x000fe20007f7e0ff */
[----:B------:R-:W-:-:S04]  /*76d0*/  IMAD.X R5, RZ, RZ, RZ, P1 ;  /* 0x000000ffff057224 */ /* 0x000fc800008e06ff */
[----:B------:R-:W-:-:S08]  /*76e0*/  IMAD.WIDE.U32.X R4, R15, UR7, R4, P3 ;  /* 0x000000070f047c25 */ /* 0x000fd000098e0404 */
.L_x_177:
[--C-:B------:R-:W-:Y:S01]  /*76f0*/  SHF.R.U64 R19, R4, UR9, R5.reuse ;  /* 0x0000000904137c19 */ /* 0x100fe20008001205 */
[----:B------:R-:W-:Y:S01]  /*7700*/  FMUL R18, R18, UR10 ;  /* 0x0000000a12127c20 */ /* 0x000fe20008400000 */
[----:B------:R-:W0:Y:S01]  /*7710*/  LDC R15, c[0x0][0x144] ;  /* 0x00005100ff0f7b82 */ /* 0x000e220000000800 */
[----:B------:R-:W-:Y:S01]  /*7720*/  SHF.R.U32.HI R4, RZ, UR9, R5 ;  /* 0x00000009ff047c19 */ /* 0x000fe20008011605 */
[----:B------:R-:W-:Y:S01]  /*7730*/  ULDC UR8, c[0x0][0x154] ;  /* 0x0000550000087ab9 */ /* 0x000fe20000000800 */
[----:B------:R-:W-:Y:S01]  /*7740*/  IADD3 R5, P1, RZ, -R19, RZ ;  /* 0x80000013ff057210 */ /* 0x000fe20007f3e0ff */
[----:B------:R-:W-:Y:S01]  /*7750*/  ULDC.64 UR6, c[0x0][0x620] ;  /* 0x0001880000067ab9 */ /* 0x000fe20000000a00 */
[----:B-1----:R-:W-:Y:S01]  /*7760*/  I2FP.F32.U32 R6, R14 ;  /* 0x0000000e00067245 */ /* 0x002fe20000201000 */
[----:B------:R-:W1:Y:S01]  /*7770*/  F2I.U32.TRUNC.NTZ R18, R18 ;  /* 0x0000001200127305 */ /* 0x000e62000020f000 */
[----:B------:R-:W-:Y:S01]  /*7780*/  ISETP.NE.AND P4, PT, R2, 0x1, PT ;  /* 0x000000010200780c */ /* 0x000fe20003f85270 */
[----:B------:R-:W-:Y:S01]  /*7790*/  IMAD.X R4, RZ, RZ, ~R4, P1 ;  /* 0x000000ffff047224 */ /* 0x000fe200008e0e04 */
[----:B------:R-:W2:Y:S01]  /*77a0*/  LDC R21, c[0x0][0x148] ;  /* 0x00005200ff157b82 */ /* 0x000ea20000000800 */
[----:B------:R-:W-:Y:S01]  /*77b0*/  FMUL R6, R6, UR8 ;  /* 0x0000000806067c20 */ /* 0x000fe20008400000 */
[----:B------:R-:W-:Y:S01]  /*77c0*/  ULDC.64 UR8, c[0x0][0x640] ;  /* 0x0001900000087ab9 */ /* 0x000fe20000000a00 */
[----:B------:R-:W-:Y:S01]  /*77d0*/  IMAD R4, R4, UR6, RZ ;  /* 0x0000000604047c24 */ /* 0x000fe2000f8e02ff */
[----:B------:R-:W-:-:S03]  /*77e0*/  ISETP.NE.U32.AND P1, PT, RZ, UR8, PT ;  /* 0x00000008ff007c0c */ /* 0x000fc6000bf25070 */
[----:B------:R-:W3:Y:S01]  /*77f0*/  F2I.U32.TRUNC.NTZ R6, R6 ;  /* 0x0000000600067305 */ /* 0x000ee2000020f000 */
[C---:B------:R-:W-:Y:S01]  /*7800*/  IMAD R7, R5.reuse, UR7, R4 ;  /* 0x0000000705077c24 */ /* 0x040fe2000f8e0204 */
[----:B------:R-:W-:Y:S01]  /*7810*/  ISETP.NE.AND.EX P1, PT, RZ, UR9, PT, P1 ;  /* 0x00000009ff007c0c */ /* 0x000fe2000bf25310 */
[----:B------:R-:W-:Y:S01]  /*7820*/  IMAD.WIDE.U32 R4, R5, UR6, R16 ;  /* 0x0000000605047c25 */ /* 0x000fe2000f8e0010 */
[----:B------:R-:W-:-:S03]  /*7830*/  ULDC UR6, c[0x0][0x618] ;  /* 0x0001860000067ab9 */ /* 0x000fc60000000800 */
[----:B-1----:R-:W-:Y:S02]  /*7840*/  IMAD.MOV R18, RZ, RZ, -R18 ;  /* 0x000000ffff127224 */ /* 0x002fe400078e0a12 */
[----:B------:R-:W-:Y:S02]  /*7850*/  IMAD.IADD R5, R5, 0x1, R7 ;  /* 0x0000000105057824 */ /* 0x000fe400078e0207 */
[----:B0-----:R-:W-:-:S03]  /*7860*/  IMAD R12, R15, R18, R12 ;  /* 0x000000120f0c7224 */ /* 0x001fc600078e020c */
[--C-:B------:R-:W-:Y:S01]  /*7870*/  SHF.R.U64 R15, R4, UR6, R5.reuse ;  /* 0x00000006040f7c19 */ /* 0x100fe20008001205 */
[----:B---3--:R-:W-:Y:S01]  /*7880*/  IMAD.MOV R7, RZ, RZ, -R6 ;  /* 0x000000ffff077224 */ /* 0x008fe200078e0a06 */
[----:B------:R-:W-:Y:S01]  /*7890*/  SHF.R.U32.HI R4, RZ, UR6, R5 ;  /* 0x00000006ff047c19 */ /* 0x000fe20008011605 */
[----:B------:R-:W-:Y:S02]  /*78a0*/  ULDC UR6, c[0x0][0x608] ;  /* 0x0001820000067ab9 */ /* 0x000fe40000000800 */
[----:B--2---:R-:W-:Y:S01]  /*78b0*/  @P4 IMAD R12, R21, R7, R14 ;  /* 0x00000007150c4224 */ /* 0x004fe200078e020e */
[--C-:B------:R-:W-:Y:S02]  /*78c0*/  SHF.R.U64 R18, R15, UR6, R4.reuse ;  /* 0x000000060f127c19 */ /* 0x100fe40008001204 */
[----:B------:R-:W-:Y:S01]  /*78d0*/  SHF.R.U32.HI R5, RZ, UR6, R4 ;  /* 0x00000006ff057c19 */ /* 0x000fe20008011604 */
[----:B------:R-:W-:-:S03]  /*78e0*/  ULDC UR6, c[0x0][0x658] ;  /* 0x0001960000067ab9 */ /* 0x000fc60000000800 */
[--C-:B------:R-:W-:Y:S02]  /*78f0*/  SHF.R.U64 R14, R18, UR6, R5.reuse ;  /* 0x00000006120e7c19 */ /* 0x100fe40008001205 */
[----:B------:R-:W-:-:S03]  /*7900*/  SHF.R.U32.HI R21, RZ, UR6, R5 ;  /* 0x00000006ff157c19 */ /* 0x000fc60008011605 */
[----:B------:R-:W-:Y:S02]  /*7910*/  IMAD.MOV.U32 R6, RZ, RZ, R14 ;  /* 0x000000ffff067224 */ /* 0x000fe400078e000e */
[----:B------:R-:W-:Y:S01]  /*7920*/  IMAD.MOV.U32 R5, RZ, RZ, R21 ;  /* 0x000000ffff057224 */ /* 0x000fe200078e0015 */
[----:B------:R-:W-:Y:S06]  /*7930*/  @!P1 BRA `(.L_x_178) ;  /* 0x00000000002c9947 */ /* 0x000fec0003800000 */
        /* <DEDUP_REMOVED lines=9> */
[----:B------:R-:W-:-:S04]  /*79d0*/  IMAD.WIDE.U32.X R4, R21, UR9, R4, P3 ;  /* 0x0000000915047c25 */ /* 0x000fc800098e0404 */
[----:B------:R-:W-:-:S07]  /*79e0*/  IMAD.MOV.U32 R6, RZ, RZ, R4 ;  /* 0x000000ffff067224 */ /* 0x000fce00078e0004 */
.L_x_178:
[----:B------:R-:W-:Y:S01]  /*79f0*/  ULDC UR6, c[0x0][0x648] ;  /* 0x0001920000067ab9 */ /* 0x000fe20000000800 */
[----:B------:R-:W-:Y:S01]  /*7a00*/  LOP3.LUT R4, R18, UR13, RZ, 0xc0, !PT ;  /* 0x0000000d12047c12 */ /* 0x000fe2000f8ec0ff */
[----:B------:R-:W-:Y:S01]  /*7a10*/  ULDC UR7, c[0x0][0x610] ;  /* 0x0001840000077ab9 */ /* 0x000fe20000000800 */
[----:B------:R-:W-:Y:S01]  /*7a20*/  SHF.R.U64 R5, R6, UR6, R5 ;  /* 0x0000000606057c19 */ /* 0x000fe20008001205 */
[----:B------:R-:W-:Y:S01]  /*7a30*/  ULDC UR6, c[0x0][0x638] ;  /* 0x00018e0000067ab9 */ /* 0x000fe20000000800 */
[----:B------:R-:W-:-:S03]  /*7a40*/  LOP3.LUT R15, R15, UR4, RZ, 0xc0, !PT ;  /* 0x000000040f0f7c12 */ /* 0x000fc6000f8ec0ff */
[----:B------:R-:W-:Y:S02]  /*7a50*/  IMAD.MOV R7, RZ, RZ, -R5 ;  /* 0x000000ffff077224 */ /* 0x000fe400078e0a05 */
[----:B------:R-:W-:Y:S02]  /*7a60*/  IMAD R5, R5, UR5, R4 ;  /* 0x0000000505057c24 */ /* 0x000fe4000f8e0204 */
[----:B------:R-:W-:Y:S01]  /*7a70*/  IMAD R14, R7, UR6, R14 ;  /* 0x00000006070e7c24 */ /* 0x000fe2000f8e020e */
[----:B------:R-:W-:Y:S01]  /*7a80*/  ULDC UR6, c[0x0][0x600] ;  /* 0x0001800000067ab9 */ /* 0x000fe20000000800 */
[----:B------:R-:W-:Y:S02]  /*7a90*/  IMAD R12, R5, UR7, R12 ;  /* 0x00000007050c7c24 */ /* 0x000fe4000f8e020c */
[----:B------:R-:W-:Y:S02]  /*7aa0*/  IMAD R5, R14, UR6, R15 ;  /* 0x000000060e057c24 */ /* 0x000fe4000f8e020f */
[----:B------:R-:W-:-:S03]  /*7ab0*/  IMAD.MOV.U32 R4, RZ, RZ, 0x1 ;  /* 0x00000001ff047424 */ /* 0x000fc600078e00ff */
[----:B------:R-:W-:Y:S02]  /*7ac0*/  SEL R18, R5, R12, !P4 ;  /* 0x0000000c05127207 */ /* 0x000fe40006000000 */
[----:B------:R-:W-:-:S07]  /*7ad0*/  SEL R22, R12, R5, !P4 ;  /* 0x000000050c167207 */ /* 0x000fce0006000000 */
.L_x_176:
[----:B------:R-:W-:Y:S05]  /*7ae0*/  BSYNC B1 ;  /* 0x0000000000017941 */ /* 0x000fea0003800000 */
.L_x_175:
[----:B------:R-:W-:-:S13]  /*7af0*/  LOP3.LUT P1, RZ, R4, 0xff, RZ, 0xc0, !PT ;  /* 0x000000ff04ff7812 */ /* 0x000fda000782c0ff */
[----:B------:R-:W-:Y:S05]  /*7b00*/  @P1 BRA `(.L_x_179) ;  /* 0xfffffff400001947 */ /* 0x000fea000383ffff */
[----:B------:R-:W-:Y:S05]  /*7b10*/  BSYNC B0 ;  /* 0x0000000000007941 */ /* 0x000fea0003800000 */
.L_x_167:
[----:B------:R-:W-:-:S03]  /*7b20*/  UMOV UR6, 0xffffffff ;  /* 0xffffffff00067882 */ /* 0x000fc60000000000 */
[----:B------:R-:W-:Y:S05]  /*7b30*/  BRA.DIV UR6, `(.L_x_180) ;  /* 0x0000000606247947 */ /* 0x000fea000b800000 */
[----:B------:R-:W-:-:S13]  /*7b40*/  ELECT P6, URZ, PT ;  /* 0x00000000003f782f */ /* 0x000fda00038c0000 */
.L_x_195:
[----:B------:R-:W-:Y:S04]  /*7b50*/  BSSY B0, `(.L_x_181) ;  /* 0x0000022000007945 */ /* 0x000fe80003800000 */
[----:B------:R-:W-:Y:S05]  /*7b60*/  @!P6 BRA `(.L_x_182) ;  /* 0x000000000080e947 */ /* 0x000fea0003800000 */
[----:B------:R-:W-:-:S04]  /*7b70*/  LOP3.LUT R23, R23, 0x2, RZ, 0xfc, !PT ;  /* 0x0000000217177812 */ /* 0x000fc800078efcff */
[----:B------:R-:W-:-:S13]  /*7b80*/  ISETP.NE.AND P0, PT, R23, 0x3, PT ;  /* 0x000000031700780c */ /* 0x000fda0003f05270 */
[----:B------:R-:W-:Y:S05]  /*7b90*/  @!P0 BRA `(.L_x_183) ;  /* 0x0000000000048947 */ /* 0x000fea0003800000 */
[----:B------:R-:W-:Y:S01]  /*7ba0*/  BPT.TRAP 0x1 ;  /* 0x000000040000795c */ /* 0x000fe20000300000 */
.L_x_183:
[----:B------:R-:W0:Y:S01]  /*7bb0*/  S2R R5, SR_CgaCtaId ;  /* 0x0000000000057919 */ /* 0x000e220000008800 */
[----:B------:R-:W-:Y:S02]  /*7bc0*/  MOV R0, 0x400 ;  /* 0x0000040000007802 */ /* 0x000fe40000000f00 */
[----:B------:R-:W-:Y:S02]  /*7bd0*/  SHF.L.U32 R2, R3, 0x1f, RZ ;  /* 0x0000001f03027819 */ /* 0x000fe400000006ff */
[----:B0-----:R-:W-:-:S05]  /*7be0*/  LEA R5, R5, R0, 0x18 ;  /* 0x0000000005057211 */ /* 0x001fca00078ec0ff */
[----:B------:R-:W-:-:S04]  /*7bf0*/  VIADD R5, R5, 0x18 ;  /* 0x0000001805057836 */ /* 0x000fc80000000000 */
[C---:B------:R-:W-:Y:S02]  /*7c00*/  IMAD R7, R8.reuse, 0x8, R5 ;  /* 0x0000000808077824 */ /* 0x040fe400078e0205 */
[----:B------:R-:W-:Y:S02]  /*7c10*/  VIADD R8, R8, 0x1 ;  /* 0x0000000108087836 */ /* 0x000fe40000000000 */
[----:B------:R-:W0:Y:S03]  /*7c20*/  SYNCS.PHASECHK.TRANS64.TRYWAIT P0, [R7+URZ], R2 ;  /* 0x00000002070075a7 */ /* 0x000e26000800017f */
[----:B------:R-:W-:-:S04]  /*7c30*/  ISETP.NE.AND P1, PT, R8, 0x3, PT ;  /* 0x000000030800780c */ /* 0x000fc80003f25270 */
[----:B------:R-:W-:Y:S02]  /*7c40*/  SEL R0, RZ, 0x1, P1 ;  /* 0x00000001ff007807 */ /* 0x000fe40000800000 */
[----:B------:R-:W-:Y:S02]  /*7c50*/  SEL R8, R8, RZ, P1 ;  /* 0x000000ff08087207 */ /* 0x000fe40000800000 */
[----:B------:R-:W-:-:S03]  /*7c60*/  LOP3.LUT R9, R3, R0, RZ, 0x3c, !PT ;  /* 0x0000000003097212 */ /* 0x000fc600078e3cff */
[----:B------:R-:W-:Y:S01]  /*7c70*/  IMAD R4, R8, 0x8, R5 ;  /* 0x0000000808047824 */ /* 0x000fe200078e0205 */
[----:B------:R-:W-:Y:S01]  /*7c80*/  SHF.L.U32 R3, R9, 0x1f, RZ ;  /* 0x0000001f09037819 */ /* 0x000fe200000006ff */
[----:B0-----:R-:W-:Y:S06]  /*7c90*/  @!P0 BRA `(.L_x_184) ;  /* 0x0000000000ec8947 */ /* 0x001fec0003800000 */
.L_x_196:
[----:B------:R-:W1:Y:S01]  /*7ca0*/  SYNCS.PHASECHK.TRANS64.TRYWAIT P0, [R4+URZ], R3 ;  /* 0x00000003040075a7 */ /* 0x000e62000800017f */
[----:B------:R-:W-:-:S05]  /*7cb0*/  VIADD R0, R8, 0x1 ;  /* 0x0000000108007836 */ /* 0x000fca0000000000 */
[----:B------:R-:W-:-:S04]  /*7cc0*/  ISETP.NE.AND P1, PT, R0, 0x3, PT ;  /* 0x000000030000780c */ /* 0x000fc80003f25270 */
[----:B0-----:R-:W-:Y:S02]  /*7cd0*/  SEL R2, RZ, 0x1, P1 ;  /* 0x00000001ff027807 */ /* 0x001fe40000800000 */
[----:B------:R-:W-:Y:S02]  /*7ce0*/  SEL R0, R0, RZ, P1 ;  /* 0x000000ff00007207 */ /* 0x000fe40000800000 */
[----:B------:R-:W-:Y:S01]  /*7cf0*/  LOP3.LUT R2, R9, R2, RZ, 0x3c, !PT ;  /* 0x0000000209027212 */ /* 0x000fe200078e3cff */
[----:B-1----:R-:W-:Y:S06]  /*7d00*/  @!P0 BRA `(.L_x_185) ;  /* 0x0000000000e48947 */ /* 0x002fec0003800000 */
.L_x_197:
[----:B------:R-:W-:Y:S01]  /*7d10*/  IMAD R5, R0, 0x8, R5 ;  /* 0x0000000800057824 */ /* 0x000fe200078e0205 */
[----:B------:R-:W-:-:S07]  /*7d20*/  SHF.L.U32 R0, R2, 0x1f, RZ ;  /* 0x0000001f02007819 */ /* 0x000fce00000006ff */
.L_x_186:
[----:B-1----:R1:W2:Y:S02]  /*7d30*/  SYNCS.PHASECHK.TRANS64.TRYWAIT P0, [R5+URZ], R0 ;  /* 0x00000000050075a7 */ /* 0x0022a4000800017f */
[----:B--2---:R-:W-:Y:S05]  /*7d40*/  @!P0 NANOSLEEP.SYNCS 0x989680 ;  /* 0x009896800000895d */ /* 0x004fea0003900000 */
[----:B------:R-:W2:Y:S02]  /*7d50*/  @!P0 SYNCS.PHASECHK.TRANS64 P0, [R5+URZ], R0 ;  /* 0x00000000050085a7 */ /* 0x000ea4000800007f */
[----:B--2---:R-:W-:Y:S05]  /*7d60*/  @!P0 BRA `(.L_x_186) ;  /* 0xfffffffc00f08947 */ /* 0x004fea000383ffff */
.L_x_182:
[----:B------:R-:W-:Y:S05]  /*7d70*/  BSYNC B0 ;  /* 0x0000000000007941 */ /* 0x000fea0003800000 */
.L_x_181:
[----:B------:R-:W-:Y:S05]  /*7d80*/  EXIT ;  /* 0x000000000000794d */ /* 0x000fea0003800000 */
.L_x_19:
[----:B0-----:R-:W-:-:S04]  /*7d90*/  IMAD.U32 R3, RZ, RZ, UR43 ;  /* 0x0000002bff037e24 */ /* 0x001fc8000f8e00ff */
[----:B------:R0:W1:Y:S03]  /*7da0*/  SYNCS.PHASECHK.TRANS64.TRYWAIT P0, [R3+URZ+-0x8], R0 ;  /* 0xfffff800030075a7 */ /* 0x000066000800017f */
[----:B-1----:R-:W-:Y:S05]  /*7db0*/  @!P0 NANOSLEEP.SYNCS 0x989680 ;  /* 0x009896800000895d */ /* 0x002fea0003900000 */
[----:B------:R-:W1:Y:S02]  /*7dc0*/  @!P0 SYNCS.PHASECHK.TRANS64 P0, [R3+URZ+-0x8], R0 ;  /* 0xfffff800030085a7 */ /* 0x000e64000800007f */
[----:B-1----:R-:W-:Y:S05]  /*7dd0*/  @!P0 BRA `(.L_x_19) ;  /* 0xfffffffc00ec8947 */ /* 0x002fea000383ffff */
[----:B------:R-:W-:Y:S05]  /*7de0*/  BRA `(.L_x_187) ;  /* 0xffffff9800687947 */ /* 0x000fea000383ffff */
.L_x_24:
[----:B-1----:R1:W2:Y:S02]  /*7df0*/  SYNCS.PHASECHK.TRANS64.TRYWAIT P1, [R3+URZ], R0 ;  /* 0x00000000030075a7 */ /* 0x0022a4000802017f */
[----:B--2---:R-:W-:Y:S05]  /*7e00*/  @!P1 NANOSLEEP.SYNCS 0x989680 ;  /* 0x009896800000995d */ /* 0x004fea0003900000 */
[----:B------:R-:W2:Y:S02]  /*7e10*/  @!P1 SYNCS.PHASECHK.TRANS64 P1, [R3+URZ], R0 ;  /* 0x00000000030095a7 */ /* 0x000ea4000802007f */
[----:B--2---:R-:W-:Y:S05]  /*7e20*/  @!P1 BRA `(.L_x_24) ;  /* 0xfffffffc00f09947 */ /* 0x004fea000383ffff */
[----:B------:R-:W-:Y:S05]  /*7e30*/  BRA `(.L_x_23) ;  /* 0xffffff9800dc7947 */ /* 0x000fea000383ffff */
.L_x_29:
[----:B-1----:R-:W-:-:S04]  /*7e40*/  IMAD.U32 R5, RZ, RZ, UR7 ;  /* 0x00000007ff057e24 */ /* 0x002fc8000f8e00ff */
[----:B------:R1:W2:Y:S03]  /*7e50*/  SYNCS.PHASECHK.TRANS64.TRYWAIT P1, [R5+URZ], R4 ;  /* 0x00000004050075a7 */ /* 0x0002a6000802017f */
[----:B--2---:R-:W-:Y:S05]  /*7e60*/  @!P1 NANOSLEEP.SYNCS 0x989680 ;  /* 0x009896800000995d */ /* 0x004fea0003900000 */
[----:B------:R-:W2:Y:S02]  /*7e70*/  @!P1 SYNCS.PHASECHK.TRANS64 P1, [R5+URZ], R4 ;  /* 0x00000004050095a7 */ /* 0x000ea4000802007f */
[----:B--2---:R-:W-:Y:S05]  /*7e80*/  @!P1 BRA `(.L_x_29) ;  /* 0xfffffffc00ec9947 */ /* 0x004fea000383ffff */
[----:B------:R-:W-:Y:S05]  /*7e90*/  BRA `(.L_x_28) ;  /* 0xffffffa0001c7947 */ /* 0x000fea000383ffff */
.L_x_35:
[----:B0-----:R-:W-:-:S04]  /*7ea0*/  IMAD.U32 R3, RZ, RZ, UR43 ;  /* 0x0000002bff037e24 */ /* 0x001fc8000f8e00ff */
[----:B------:R0:W1:Y:S03]  /*7eb0*/  SYNCS.PHASECHK.TRANS64.TRYWAIT P0, [R3+URZ+0x8], R0 ;  /* 0x00000800030075a7 */ /* 0x000066000800017f */
[----:B-1----:R-:W-:Y:S05]  /*7ec0*/  @!P0 NANOSLEEP.SYNCS 0x989680 ;  /* 0x009896800000895d */ /* 0x002fea0003900000 */
[----:B------:R-:W1:Y:S02]  /*7ed0*/  @!P0 SYNCS.PHASECHK.TRANS64 P0, [R3+URZ+0x8], R0 ;  /* 0x00000800030085a7 */ /* 0x000e64000800007f */
[----:B-1----:R-:W-:Y:S05]  /*7ee0*/  @!P0 BRA `(.L_x_35) ;  /* 0xfffffffc00ec8947 */ /* 0x002fea000383ffff */
[----:B------:R-:W-:Y:S05]  /*7ef0*/  BRA `(.L_x_188) ;  /* 0xffffffa400cc7947 */ /* 0x000fea000383ffff */
.L_x_168:
[----:B------:R-:W-:Y:S01]  /*7f00*/  BSSY B1, `(.L_x_189) ;  /* 0x0000006000017945 */ /* 0x000fe20003800000 */
[----:B------:R-:W-:-:S07]  /*7f10*/  IMAD.MOV.U32 R15, RZ, RZ, -0x1 ;  /* 0xffffffffff0f7424 */ /* 0x000fce00078e00ff */
[----:B-----5:R-:W-:Y:S05]  /*7f20*/  WARPSYNC.COLLECTIVE R15, `(.L_x_190) ;  /* 0x000000000f0c7348 */ /* 0x020fea0003c00000 */
[----:B------:R-:W-:Y:S02]  /*7f30*/  ELECT P6, UR62, PT ;  /* 0x00000000003e782f */ /* 0x000fe400038c0000 */
[----:B------:R-:W-:Y:S01]  /*7f40*/  MOV R14, UR62 ;  /* 0x0000003e000e7c02 */ /* 0x000fe20008000f00 */
[----:B-----5:R-:W-:Y:S10]  /*7f50*/  ENDCOLLECTIVE ;  /* 0x000000000000791b */ /* 0x020ff40003800000 */
.L_x_190:
[----:B------:R-:W-:Y:S05]  /*7f60*/  BSYNC B1 ;  /* 0x0000000000017941 */ /* 0x000fea0003800000 */
.L_x_189:
[----:B------:R-:W-:Y:S05]  /*7f70*/  BRA `(.L_x_191) ;  /* 0xffffffec00f07947 */ /* 0x000fea000383ffff */
.L_x_171:
[----:B-1----:R1:W2:Y:S02]  /*7f80*/  SYNCS.PHASECHK.TRANS64.TRYWAIT P1, [R15+URZ+0x18], R6 ;  /* 0x000018060f0075a7 */ /* 0x0022a4000802017f */
[----:B--2---:R-:W-:Y:S05]  /*7f90*/  @!P1 NANOSLEEP.SYNCS 0x989680 ;  /* 0x009896800000995d */ /* 0x004fea0003900000 */
[----:B------:R-:W2:Y:S02]  /*7fa0*/  @!P1 SYNCS.PHASECHK.TRANS64 P1, [R15+URZ+0x18], R6 ;  /* 0x000018060f0095a7 */ /* 0x000ea4000802007f */
[----:B--2---:R-:W-:Y:S05]  /*7fb0*/  @!P1 BRA `(.L_x_171) ;  /* 0xfffffffc00f09947 */ /* 0x004fea000383ffff */
[----:B------:R-:W-:Y:S05]  /*7fc0*/  BRA `(.L_x_192) ;  /* 0xfffffff000247947 */ /* 0x000fea000383ffff */
.L_x_180:
[----:B------:R-:W-:Y:S01]  /*7fd0*/  BSSY B0, `(.L_x_193) ;  /* 0x0000006000007945 */ /* 0x000fe20003800000 */
[----:B------:R-:W-:-:S07]  /*7fe0*/  IMAD.MOV.U32 R15, RZ, RZ, -0x1 ;  /* 0xffffffffff0f7424 */ /* 0x000fce00078e00ff */
[----:B-----5:R-:W-:Y:S05]  /*7ff0*/  WARPSYNC.COLLECTIVE R15, `(.L_x_194) ;  /* 0x000000000f0c7348 */ /* 0x020fea0003c00000 */
[----:B------:R-:W-:Y:S02]  /*8000*/  ELECT P6, UR62, PT ;  /* 0x00000000003e782f */ /* 0x000fe400038c0000 */
[----:B------:R-:W-:Y:S01]  /*8010*/  MOV R14, UR62 ;  /* 0x0000003e000e7c02 */ /* 0x000fe20008000f00 */
[----:B-----5:R-:W-:Y:S10]  /*8020*/  ENDCOLLECTIVE ;  /* 0x000000000000791b */ /* 0x020ff40003800000 */
.L_x_194:
[----:B------:R-:W-:Y:S05]  /*8030*/  BSYNC B0 ;  /* 0x0000000000007941 */ /* 0x000fea0003800000 */
.L_x_193:
[----:B------:R-:W-:Y:S05]  /*8040*/  BRA `(.L_x_195) ;  /* 0xfffffff800c07947 */ /* 0x000fea000383ffff */
.L_x_184:
[----:B0-----:R0:W1:Y:S02]  /*8050*/  SYNCS.PHASECHK.TRANS64.TRYWAIT P0, [R7+URZ], R2 ;  /* 0x00000002070075a7 */ /* 0x001064000800017f */
[----:B-1----:R-:W-:Y:S05]  /*8060*/  @!P0 NANOSLEEP.SYNCS 0x989680 ;  /* 0x009896800000895d */ /* 0x002fea0003900000 */
[----:B------:R-:W1:Y:S02]  /*8070*/  @!P0 SYNCS.PHASECHK.TRANS64 P0, [R7+URZ], R2 ;  /* 0x00000002070085a7 */ /* 0x000e64000800007f */
[----:B-1----:R-:W-:Y:S05]  /*8080*/  @!P0 BRA `(.L_x_184) ;  /* 0xfffffffc00f08947 */ /* 0x002fea000383ffff */
[----:B------:R-:W-:Y:S05]  /*8090*/  BRA `(.L_x_196) ;  /* 0xfffffffc00007947 */ /* 0x000fea000383ffff */
.L_x_185:
[----:B0-----:R0:W1:Y:S02]  /*80a0*/  SYNCS.PHASECHK.TRANS64.TRYWAIT P0, [R4+URZ], R3 ;  /* 0x00000003040075a7 */ /* 0x001064000800017f */
[----:B-1----:R-:W-:Y:S05]  /*80b0*/  @!P0 NANOSLEEP.SYNCS 0x989680 ;  /* 0x009896800000895d */ /* 0x002fea0003900000 */
[----:B------:R-:W1:Y:S02]  /*80c0*/  @!P0 SYNCS.PHASECHK.TRANS64 P0, [R4+URZ], R3 ;  /* 0x00000003040085a7 */ /* 0x000e64000800007f */
[----:B-1----:R-:W-:Y:S05]  /*80d0*/  @!P0 BRA `(.L_x_185) ;  /* 0xfffffffc00f08947 */ /* 0x002fea000383ffff */
[----:B------:R-:W-:Y:S05]  /*80e0*/  BRA `(.L_x_197) ;  /* 0xfffffffc00087947 */ /* 0x000fea000383ffff */
.L_x_198:
[----:B------:R-:W-:-:S00]  /*80f0*/  BRA `(.L_x_198) ;  /* 0xfffffffc00fc7947 */ /* 0x000fc0000383ffff */
[----:B------:R-:W-:-:S00]  /*8100*/  NOP ;  /* 0x0000000000007918 */ /* 0x000fc00000000000 */
[----:B------:R-:W-:-:S00]  /*8110*/  NOP ;  /* 0x0000000000007918 */ /* 0x000fc00000000000 */
[----:B------:R-:W-:-:S00]  /*8120*/  NOP ;  /* 0x0000000000007918 */ /* 0x000fc00000000000 */
[----:B------:R-:W-:-:S00]  /*8130*/  NOP ;  /* 0x0000000000007918 */ /* 0x000fc00000000000 */
[----:B------:R-:W-:-:S00]  /*8140*/  NOP ;  /* 0x0000000000007918 */ /* 0x000fc00000000000 */
[----:B------:R-:W-:-:S00]  /*8150*/  NOP ;  /* 0x0000000000007918 */ /* 0x000fc00000000000 */
[----:B------:R-:W-:-:S00]  /*8160*/  NOP ;  /* 0x0000000000007918 */ /* 0x000fc00000000000 */
[----:B------:R-:W-:-:S00]  /*8170*/  NOP ;  /* 0x0000000000007918 */ /* 0x000fc00000000000 */
.L_x_199:


//--------------------- .nv.global.init           --------------------------
	.section	.nv.global.init,"aw",@progbits
.nv.global.init:
	.type		$str$22,@object
	.size		$str$22,($str$23 - $str$22)
$str$22:
        /*0000*/ 	.byte	0x6b, 0x5f, 0x74, 0x69, 0x6c, 0x65, 0x5f, 0x63, 0x6f, 0x75, 0x6e, 0x74, 0x20, 0x3e, 0x3d, 0x20
        /*0010*/ 	.byte	0x31, 0x00
	.type		$str$23,@object
	.size		$str$23,(__unnamed_1 - $str$23)
$str$23:
        /*0012*/ 	.byte	0x2f, 0x74, 0x6d, 0x70, 0x2f, 0x63, 0x75, 0x74, 0x6c, 0x61, 0x73, 0x73, 0x5f, 0x73, 0x77, 0x65
        /*0022*/ 	.byte	0x65, 0x70, 0x5f, 0x73, 0x72, 0x63, 0x2f, 0x69, 0x6e, 0x63, 0x6c, 0x75, 0x64, 0x65, 0x2f, 0x63
        /*0032*/ 	.byte	0x75, 0x74, 0x6c, 0x61, 0x73, 0x73, 0x2f, 0x67, 0x65, 0x6d, 0x6d, 0x2f, 0x63, 0x6f, 0x6c, 0x6c
        /*0042*/ 	.byte	0x65, 0x63, 0x74, 0x69, 0x76, 0x65, 0x2f, 0x73, 0x6d, 0x39, 0x30, 0x5f, 0x6d, 0x6d, 0x61, 0x5f
        /*0052*/ 	.byte	0x74, 0x6d, 0x61, 0x5f, 0x67, 0x6d, 0x6d, 0x61, 0x5f, 0x73, 0x73, 0x5f, 0x77, 0x61, 0x72, 0x70
        /*0062*/ 	.byte	0x73, 0x70, 0x65, 0x63, 0x69, 0x61, 0x6c, 0x69, 0x7a, 0x65, 0x64, 0x2e, 0x68, 0x70, 0x70, 0x00
	.type		__unnamed_1,@object
	.size		__unnamed_1,(.L_0 - __unnamed_1)
__unnamed_1:
        /*0072*/ 	.byte	0x76, 0x6f, 0x69, 0x64, 0x20, 0x63, 0x75, 0x74, 0x6c, 0x61, 0x73, 0x73, 0x3a, 0x3a, 0x67, 0x65
        /* <DEDUP_REMOVED lines=180> */
        /*0bc2*/ 	.byte	0x3a, 0x3a, 0x69, 0x64, 0x65, 0x6e, 0x74, 0x69, 0x74, 0x79, 0x5d, 0x00
.L_0:


//--------------------- .nv.shared._ZN7cutlass13device_kernelINS_4gemm6kernel13GemmUniversalIN4cute5tupleIJiiiiEEENS1_10collective13CollectiveMmaINS1_34MainloopSm90TmaGmmaWarpSpecializedILi3ENS5_IJNS4_1CILi2EEENSA_ILi1EEESC_EEENS1_32KernelTmaWarpSpecializedPingpongEEENS5_IJNSA_ILi64EEENSA_ILi128EEESH_EEENS_10bfloat16_tENS5_IJlSC_lEEESJ_SK_NS4_8TiledMMAINS4_8MMA_AtomIJNS4_4SM904GMMA28MMA_64x128x16_F32BF16BF16_SSILNSO_5MajorE0ELSQ_0ELNSO_7ScaleInE1ELSR_1EEEEEENS4_6LayoutINS5_IJSC_SC_SC_EEENS5_IJNSA_ILi0EEESW_SW_EEEEENS5_IJNS4_10UnderscoreESZ_SZ_EEEEENS4_13SM90_TMA_LOADENS4_14ComposedLayoutINS4_7SwizzleILi3ELi4ELi3EEENS4_18smem_ptr_flag_bitsILi16EEENSU_INS5_IJNSA_ILi8EEESG_EEENS5_IJSG_SC_EEEEEEEvNS4_8identityENS4_23SM90_TMA_LOAD_MULTICASTES1C_vS1D_EENS_8epilogue10collective6detail29Sm90TmaWarpSpecializedAdapterINS1H_15DefaultEpilogueISJ_SK_SK_NS1G_6thread17LinearCombinationISJ_Li1EffLNS1L_9ScaleType4KindE0ELNS_15FloatRoundStyleE2ESJ_EENS1_15EpilogueDefaultEEEEEvvEEEEvNT_6ParamsE --------------------------
	.section	.nv.shared._ZN7cutlass13device_kernelINS_4gemm6kernel13GemmUniversalIN4cute5tupleIJiiiiEEENS1_10collective13CollectiveMmaINS1_34MainloopSm90TmaGmmaWarpSpecializedILi3ENS5_IJNS4_1CILi2EEENSA_ILi1EEESC_EEENS1_32KernelTmaWarpSpecializedPingpongEEENS5_IJNSA_ILi64EEENSA_ILi128EEESH_EEENS_10bfloat16_tENS5_IJlSC_lEEESJ_SK_NS4_8TiledMMAINS4_8MMA_AtomIJNS4_4SM904GMMA28MMA_64x128x16_F32BF16BF16_SSILNSO_5MajorE0ELSQ_0ELNSO_7ScaleInE1ELSR_1EEEEEENS4_6LayoutINS5_IJSC_SC_SC_EEENS5_IJNSA_ILi0EEESW_SW_EEEEENS5_IJNS4_10UnderscoreESZ_SZ_EEEEENS4_13SM90_TMA_LOADENS4_14ComposedLayoutINS4_7SwizzleILi3ELi4ELi3EEENS4_18smem_ptr_flag_bitsILi16EEENSU_INS5_IJNSA_ILi8EEESG_EEENS5_IJSG_SC_EEEEEEEvNS4_8identityENS4_23SM90_TMA_LOAD_MULTICASTES1C_vS1D_EENS_8epilogue10collective6detail29Sm90TmaWarpSpecializedAdapterINS1H_15DefaultEpilogueISJ_SK_SK_NS1G_6thread17LinearCombinationISJ_Li1EffLNS1L_9ScaleType4KindE0ELNS_15FloatRoundStyleE2ESJ_EENS1_15EpilogueDefaultEEEEEvvEEEEvNT_6ParamsE,"aw",@nobits
	.sectionflags	@""
	.align	16
	.zero		1024


//--------------------- .nv.shared.reserved.0     --------------------------
	.section	.nv.shared.reserved.0,"aw",@nobits
	.weak		__nv_reservedSMEM_offset_0_alias
	.size		__nv_reservedSMEM_offset_0_alias, 0, 0
	.other		__nv_reservedSMEM_offset_0_alias,@"STO_CUDA_RESERVED_SHARED STV_DEFAULT"
__nv_reservedSMEM_offset_0_alias:
	.zero		0


//--------------------- .nv.global                --------------------------
	.section	.nv.global,"aw",@nobits
.nv.global:
	.type		_ZN39_INTERNAL_20b2da07_4_k_cu_77a32614_36684cute1_E,@object
	.size		_ZN39_INTERNAL_20b2da07_4_k_cu_77a32614_36684cute1_E,(_ZN39_INTERNAL_20b2da07_4_k_cu_77a32614_36684cuda3std3__45__cpo6cbeginE - _ZN39_INTERNAL_20b2da07_4_k_cu_77a32614_36684cute1_E)
_ZN39_INTERNAL_20b2da07_4_k_cu_77a32614_36684cute1_E:
	.zero		1
	.type		_ZN39_INTERNAL_20b2da07_4_k_cu_77a32614_36684cuda3std3__45__cpo6cbeginE,@object
	.size		_ZN39_INTERNAL_20b2da07_4_k_cu_77a32614_36684cuda3std3__45__cpo6cbeginE,(_ZN39_INTERNAL_20b2da07_4_k_cu_77a32614_36684cuda3std3__48in_placeE - _ZN39_INTERNAL_20b2da07_4_k_cu_77a32614_36684cuda3std3__45__cpo6cbeginE)
_ZN39_INTERNAL_20b2da07_4_k_cu_77a32614_36684cuda3std3__45__cpo6cbeginE:
	.zero		1
	.type		_ZN39_INTERNAL_20b2da07_4_k_cu_77a32614_36684cuda3std3__48in_placeE,@object
	.size		_ZN39_INTERNAL_20b2da07_4_k_cu_77a32614_36684cuda3std3__48in_placeE,(_ZN39_INTERNAL_20b2da07_4_k_cu_77a32614_36684cuda3std6ranges3__45__cpo9iter_moveE - _ZN39_INTERNAL_20b2da07_4_k_cu_77a32614_36684cuda3std3__48in_placeE)
_ZN39_INTERNAL_20b2da07_4_k_cu_77a32614_36684cuda3std3__48in_placeE:
	.zero		1
	.type		_ZN39_INTERNAL_20b2da07_4_k_cu_77a32614_36684cuda3std6ranges3__45__cpo9iter_moveE,@object
	.size		_ZN39_INTERNAL_20b2da07_4_k_cu_77a32614_36684cuda3std6ranges3__45__cpo9iter_moveE,(_ZN39_INTERNAL_20b2da07_4_k_cu_77a32614_36684cuda3std3__45__cpo5beginE - _ZN39_INTERNAL_20b2da07_4_k_cu_77a32614_36684cuda3std6ranges3__45__cpo9iter_moveE)
_ZN39_INTERNAL_20b2da07_4_k_cu_77a32614_36684cuda3std6ranges3__45__cpo9iter_moveE:
	.zero		1
	.type		_ZN39_INTERNAL_20b2da07_4_k_cu_77a32614_36684cuda3std3__45__cpo5beginE,@object
	.size		_ZN39_INTERNAL_20b2da07_4_k_cu_77a32614_36684cuda3std3__45__cpo5beginE,(_ZN39_INTERNAL_20b2da07_4_k_cu_77a32614_36684cuda3std3__441_GLOBAL__N__20b2da07_4_k_cu_77a32614_36686ignoreE - _ZN39_INTERNAL_20b2da07_4_k_cu_77a32614_36684cuda3std3__45__cpo5beginE)
_ZN39_INTERNAL_20b2da07_4_k_cu_77a32614_36684cuda3std3__45__cpo5beginE:
	.zero		1
	.type		_ZN39_INTERNAL_20b2da07_4_k_cu_77a32614_36684cuda3std3__441_GLOBAL__N__20b2da07_4_k_cu_77a32614_36686ignoreE,@object
	.size		_ZN39_INTERNAL_20b2da07_4_k_cu_77a32614_36684cuda3std3__441_GLOBAL__N__20b2da07_4_k_cu_77a32614_36686ignoreE,(_ZN39_INTERNAL_20b2da07_4_k_cu_77a32614_36684cute7productE - _ZN39_INTERNAL_20b2da07_4_k_cu_77a32614_36684cuda3std3__441_GLOBAL__N__20b2da07_4_k_cu_77a32614_36686ignoreE)
_ZN39_INTERNAL_20b2da07_4_k_cu_77a32614_36684cuda3std3__441_GLOBAL__N__20b2da07_4_k_cu_77a32614_36686ignoreE:
	.zero		1
	.type		_ZN39_INTERNAL_20b2da07_4_k_cu_77a32614_36684cute7productE,@object
	.size		_ZN39_INTERNAL_20b2da07_4_k_cu_77a32614_36684cute7productE,(_ZN39_INTERNAL_20b2da07_4_k_cu_77a32614_36684cuda3std3__45__cpo3endE - _ZN39_INTERNAL_20b2da07_4_k_cu_77a32614_36684cute7productE)
_ZN39_INTERNAL_20b2da07_4_k_cu_77a32614_36684cute7productE:
	.zero		1
	.type		_ZN39_INTERNAL_20b2da07_4_k_cu_77a32614_36684cuda3std3__45__cpo3endE,@object
	.size		_ZN39_INTERNAL_20b2da07_4_k_cu_77a32614_36684cuda3std3__45__cpo3endE,(_ZN39_INTERNAL_20b2da07_4_k_cu_77a32614_36684cuda3std3__419piecewise_constructE - _ZN39_INTERNAL_20b2da07_4_k_cu_77a32614_36684cuda3std3__45__cpo3endE)
_ZN39_INTERNAL_20b2da07_4_k_cu_77a32614_36684cuda3std3__45__cpo3endE:
	.zero		1
	.type		_ZN39_INTERNAL_20b2da07_4_k_cu_77a32614_36684cuda3std3__419piecewise_constructE,@object
	.size		_ZN39_INTERNAL_20b2da07_4_k_cu_77a32614_36684cuda3std3__419piecewise_constructE,(_ZN39_INTERNAL_20b2da07_4_k_cu_77a32614_36684cuda3std3__45__cpo4cendE - _ZN39_INTERNAL_20b2da07_4_k_cu_77a32614_36684cuda3std3__419piecewise_constructE)
_ZN39_INTERNAL_20b2da07_4_k_cu_77a32614_36684cuda3std3__419piecewise_constructE:
	.zero		1
	.type		_ZN39_INTERNAL_20b2da07_4_k_cu_77a32614_36684cuda3std3__45__cpo4cendE,@object
	.size		_ZN39_INTERNAL_20b2da07_4_k_cu_77a32614_36684cuda3std3__45__cpo4cendE,(_ZN39_INTERNAL_20b2da07_4_k_cu_77a32614_36684cuda3std6ranges3__45__cpo4swapE - _ZN39_INTERNAL_20b2da07_4_k_cu_77a32614_36684cuda3std3__45__cpo4cendE)
_ZN39_INTERNAL_20b2da07_4_k_cu_77a32614_36684cuda3std3__45__cpo4cendE:
	.zero		1
	.type		_ZN39_INTERNAL_20b2da07_4_k_cu_77a32614_36684cuda3std6ranges3__45__cpo4swapE,@object
	.size		_ZN39_INTERNAL_20b2da07_4_k_cu_77a32614_36684cuda3std6ranges3__45__cpo4swapE,(.L_8 - _ZN39_INTERNAL_20b2da07_4_k_cu_77a32614_36684cuda3std6ranges3__45__cpo4swapE)
_ZN39_INTERNAL_20b2da07_4_k_cu_77a32614_36684cuda3std6ranges3__45__cpo4swapE:
	.zero		1
.L_8:


//--------------------- .nv.constant0._ZN7cutlass13device_kernelINS_4gemm6kernel13GemmUniversalIN4cute5tupleIJiiiiEEENS1_10collective13CollectiveMmaINS1_34MainloopSm90TmaGmmaWarpSpecializedILi3ENS5_IJNS4_1CILi2EEENSA_ILi1EEESC_EEENS1_32KernelTmaWarpSpecializedPingpongEEENS5_IJNSA_ILi64EEENSA_ILi128EEESH_EEENS_10bfloat16_tENS5_IJlSC_lEEESJ_SK_NS4_8TiledMMAINS4_8MMA_AtomIJNS4_4SM904GMMA28MMA_64x128x16_F32BF16BF16_SSILNSO_5MajorE0ELSQ_0ELNSO_7ScaleInE1ELSR_1EEEEEENS4_6LayoutINS5_IJSC_SC_SC_EEENS5_IJNSA_ILi0EEESW_SW_EEEEENS5_IJNS4_10UnderscoreESZ_SZ_EEEEENS4_13SM90_TMA_LOADENS4_14ComposedLayoutINS4_7SwizzleILi3ELi4ELi3EEENS4_18smem_ptr_flag_bitsILi16EEENSU_INS5_IJNSA_ILi8EEESG_EEENS5_IJSG_SC_EEEEEEEvNS4_8identityENS4_23SM90_TMA_LOAD_MULTICASTES1C_vS1D_EENS_8epilogue10collective6detail29Sm90TmaWarpSpecializedAdapterINS1H_15DefaultEpilogueISJ_SK_SK_NS1G_6thread17LinearCombinationISJ_Li1EffLNS1L_9ScaleType4KindE0ELNS_15FloatRoundStyleE2ESJ_EENS1_15EpilogueDefaultEEEEEvvEEEEvNT_6ParamsE --------------------------
	.section	.nv.constant0._ZN7cutlass13device_kernelINS_4gemm6kernel13GemmUniversalIN4cute5tupleIJiiiiEEENS1_10collective13CollectiveMmaINS1_34MainloopSm90TmaGmmaWarpSpecializedILi3ENS5_IJNS4_1CILi2EEENSA_ILi1EEESC_EEENS1_32KernelTmaWarpSpecializedPingpongEEENS5_IJNSA_ILi64EEENSA_ILi128EEESH_EEENS_10bfloat16_tENS5_IJlSC_lEEESJ_SK_NS4_8TiledMMAINS4_8MMA_AtomIJNS4_4SM904GMMA28MMA_64x128x16_F32BF16BF16_SSILNSO_5MajorE0ELSQ_0ELNSO_7ScaleInE1ELSR_1EEEEEENS4_6LayoutINS5_IJSC_SC_SC_EEENS5_IJNSA_ILi0EEESW_SW_EEEEENS5_IJNS4_10UnderscoreESZ_SZ_EEEEENS4_13SM90_TMA_LOADENS4_14ComposedLayoutINS4_7SwizzleILi3ELi4ELi3EEENS4_18smem_ptr_flag_bitsILi16EEENSU_INS5_IJNSA_ILi8EEESG_EEENS5_IJSG_SC_EEEEEEEvNS4_8identityENS4_23SM90_TMA_LOAD_MULTICASTES1C_vS1D_EENS_8epilogue10collective6detail29Sm90TmaWarpSpecializedAdapterINS1H_15DefaultEpilogueISJ_SK_SK_NS1G_6thread17LinearCombinationISJ_Li1EffLNS1L_9ScaleType4KindE0ELNS_15FloatRoundStyleE2ESJ_EENS1_15EpilogueDefaultEEEEEvvEEEEvNT_6ParamsE,"a",@progbits
	.sectionflags	@""
	.align	4
.nv.constant0._ZN7cutlass13device_kernelINS_4gemm6kernel13GemmUniversalIN4cute5tupleIJiiiiEEENS1_10collective13CollectiveMmaINS1_34MainloopSm90TmaGmmaWarpSpecializedILi3ENS5_IJNS4_1CILi2EEENSA_ILi1EEESC_EEENS1_32KernelTmaWarpSpecializedPingpongEEENS5_IJNSA_ILi64EEENSA_ILi128EEESH_EEENS_10bfloat16_tENS5_IJlSC_lEEESJ_SK_NS4_8TiledMMAINS4_8MMA_AtomIJNS4_4SM904GMMA28MMA_64x128x16_F32BF16BF16_SSILNSO_5MajorE0ELSQ_0ELNSO_7ScaleInE1ELSR_1EEEEEENS4_6LayoutINS5_IJSC_SC_SC_EEENS5_IJNSA_ILi0EEESW_SW_EEEEENS5_IJNS4_10UnderscoreESZ_SZ_EEEEENS4_13SM90_TMA_LOADENS4_14ComposedLayoutINS4_7SwizzleILi3ELi4ELi3EEENS4_18smem_ptr_flag_bitsILi16EEENSU_INS5_IJNSA_ILi8EEESG_EEENS5_IJSG_SC_EEEEEEEvNS4_8identityENS4_23SM90_TMA_LOAD_MULTICASTES1C_vS1D_EENS_8epilogue10collective6detail29Sm90TmaWarpSpecializedAdapterINS1H_15DefaultEpilogueISJ_SK_SK_NS1G_6thread17LinearCombinationISJ_Li1EffLNS1L_9ScaleType4KindE0ELNS_15FloatRoundStyleE2ESJ_EENS1_15EpilogueDefaultEEEEEvvEEEEvNT_6ParamsE:
	.zero		1664


//--------------------- SYMBOLS --------------------------

	.type		.nv.reservedSmem.offset0,@object
	.size		.nv.reservedSmem.offset0,0x4
	.type		__assertfail,@function
